//
// Generated by NVIDIA NVVM Compiler
//
// Compiler Build ID: CL-36424714
// Cuda compilation tools, release 13.0, V13.0.88
// Based on NVVM 20.0.0
//

.version 9.0
.target sm_100
.address_size 64

	// .globl	_Z9ccc_loop1PKiS0_PKdS2_S2_S2_PdiiPi

.visible .entry _Z9ccc_loop1PKiS0_PKdS2_S2_S2_PdiiPi(
	.param .u64 .ptr .align 1 _Z9ccc_loop1PKiS0_PKdS2_S2_S2_PdiiPi_param_0,
	.param .u64 .ptr .align 1 _Z9ccc_loop1PKiS0_PKdS2_S2_S2_PdiiPi_param_1,
	.param .u64 .ptr .align 1 _Z9ccc_loop1PKiS0_PKdS2_S2_S2_PdiiPi_param_2,
	.param .u64 .ptr .align 1 _Z9ccc_loop1PKiS0_PKdS2_S2_S2_PdiiPi_param_3,
	.param .u64 .ptr .align 1 _Z9ccc_loop1PKiS0_PKdS2_S2_S2_PdiiPi_param_4,
	.param .u64 .ptr .align 1 _Z9ccc_loop1PKiS0_PKdS2_S2_S2_PdiiPi_param_5,
	.param .u64 .ptr .align 1 _Z9ccc_loop1PKiS0_PKdS2_S2_S2_PdiiPi_param_6,
	.param .u32 _Z9ccc_loop1PKiS0_PKdS2_S2_S2_PdiiPi_param_7,
	.param .u32 _Z9ccc_loop1PKiS0_PKdS2_S2_S2_PdiiPi_param_8,
	.param .u64 .ptr .align 1 _Z9ccc_loop1PKiS0_PKdS2_S2_S2_PdiiPi_param_9
)
{
	.reg .pred 	%p<4>;
	.reg .b32 	%r<14>;
	.reg .b64 	%rd<11>;
	.reg .b64 	%fd<4>;

	ld.param.u64 	%rd1, [_Z9ccc_loop1PKiS0_PKdS2_S2_S2_PdiiPi_param_2];
	ld.param.u64 	%rd2, [_Z9ccc_loop1PKiS0_PKdS2_S2_S2_PdiiPi_param_5];
	ld.param.u64 	%rd3, [_Z9ccc_loop1PKiS0_PKdS2_S2_S2_PdiiPi_param_6];
	ld.param.u32 	%r3, [_Z9ccc_loop1PKiS0_PKdS2_S2_S2_PdiiPi_param_7];
	ld.param.u32 	%r4, [_Z9ccc_loop1PKiS0_PKdS2_S2_S2_PdiiPi_param_8];
	mov.u32 	%r6, %tid.x;
	mov.u32 	%r7, %ctaid.x;
	mov.u32 	%r8, %ntid.x;
	mad.lo.s32 	%r1, %r7, %r8, %r6;
	mov.u32 	%r9, %tid.y;
	mov.u32 	%r10, %ctaid.y;
	mov.u32 	%r11, %ntid.y;
	mad.lo.s32 	%r12, %r10, %r11, %r9;
	setp.ge.s32 	%p1, %r1, %r3;
	setp.ge.s32 	%p2, %r12, %r4;
	or.pred  	%p3, %p1, %p2;
	@%p3 bra 	$L__BB0_2;
	cvta.to.global.u64 	%rd4, %rd1;
	cvta.to.global.u64 	%rd5, %rd2;
	cvta.to.global.u64 	%rd6, %rd3;
	mad.lo.s32 	%r13, %r3, %r12, %r1;
	mul.wide.s32 	%rd7, %r13, 8;
	add.s64 	%rd8, %rd4, %rd7;
	ld.global.nc.f64 	%fd1, [%rd8];
	add.s64 	%rd9, %rd5, %rd7;
	ld.global.nc.f64 	%fd2, [%rd9];
	div.rn.f64 	%fd3, %fd1, %fd2;
	add.s64 	%rd10, %rd6, %rd7;
	st.global.f64 	[%rd10], %fd3;
$L__BB0_2:
	ret;

}
	// .globl	_Z11ccc_loop1_2PKdS0_S0_PdPKiiS3_S3_ii
.visible .entry _Z11ccc_loop1_2PKdS0_S0_PdPKiiS3_S3_ii(
	.param .u64 .ptr .align 1 _Z11ccc_loop1_2PKdS0_S0_PdPKiiS3_S3_ii_param_0,
	.param .u64 .ptr .align 1 _Z11ccc_loop1_2PKdS0_S0_PdPKiiS3_S3_ii_param_1,
	.param .u64 .ptr .align 1 _Z11ccc_loop1_2PKdS0_S0_PdPKiiS3_S3_ii_param_2,
	.param .u64 .ptr .align 1 _Z11ccc_loop1_2PKdS0_S0_PdPKiiS3_S3_ii_param_3,
	.param .u64 .ptr .align 1 _Z11ccc_loop1_2PKdS0_S0_PdPKiiS3_S3_ii_param_4,
	.param .u32 _Z11ccc_loop1_2PKdS0_S0_PdPKiiS3_S3_ii_param_5,
	.param .u64 .ptr .align 1 _Z11ccc_loop1_2PKdS0_S0_PdPKiiS3_S3_ii_param_6,
	.param .u64 .ptr .align 1 _Z11ccc_loop1_2PKdS0_S0_PdPKiiS3_S3_ii_param_7,
	.param .u32 _Z11ccc_loop1_2PKdS0_S0_PdPKiiS3_S3_ii_param_8,
	.param .u32 _Z11ccc_loop1_2PKdS0_S0_PdPKiiS3_S3_ii_param_9
)
{
	.reg .pred 	%p<11>;
	.reg .b32 	%r<42>;
	.reg .b64 	%rd<36>;
	.reg .b64 	%fd<114>;

	ld.param.u64 	%rd9, [_Z11ccc_loop1_2PKdS0_S0_PdPKiiS3_S3_ii_param_0];
	ld.param.u64 	%rd10, [_Z11ccc_loop1_2PKdS0_S0_PdPKiiS3_S3_ii_param_1];
	ld.param.u64 	%rd4, [_Z11ccc_loop1_2PKdS0_S0_PdPKiiS3_S3_ii_param_2];
	ld.param.u64 	%rd5, [_Z11ccc_loop1_2PKdS0_S0_PdPKiiS3_S3_ii_param_3];
	ld.param.u64 	%rd6, [_Z11ccc_loop1_2PKdS0_S0_PdPKiiS3_S3_ii_param_4];
	ld.param.u32 	%r24, [_Z11ccc_loop1_2PKdS0_S0_PdPKiiS3_S3_ii_param_5];
	ld.param.u64 	%rd7, [_Z11ccc_loop1_2PKdS0_S0_PdPKiiS3_S3_ii_param_6];
	ld.param.u64 	%rd8, [_Z11ccc_loop1_2PKdS0_S0_PdPKiiS3_S3_ii_param_7];
	ld.param.u32 	%r23, [_Z11ccc_loop1_2PKdS0_S0_PdPKiiS3_S3_ii_param_8];
	cvta.to.global.u64 	%rd1, %rd10;
	cvta.to.global.u64 	%rd2, %rd9;
	mov.u32 	%r25, %tid.x;
	mov.u32 	%r26, %ctaid.x;
	mov.u32 	%r27, %ntid.x;
	mad.lo.s32 	%r1, %r26, %r27, %r25;
	setp.ge.s32 	%p1, %r1, %r24;
	@%p1 bra 	$L__BB1_15;
	cvta.to.global.u64 	%rd11, %rd6;
	mul.wide.s32 	%rd12, %r1, 4;
	add.s64 	%rd13, %rd11, %rd12;
	ld.global.nc.u32 	%r37, [%rd13];
	ld.global.nc.u32 	%r3, [%rd13+4];
	setp.ge.s32 	%p2, %r37, %r3;
	mov.f64 	%fd113, 0d0000000000000000;
	@%p2 bra 	$L__BB1_14;
	add.s32 	%r28, %r37, 1;
	max.s32 	%r29, %r3, %r28;
	sub.s32 	%r4, %r29, %r37;
	and.b32  	%r5, %r4, 15;
	sub.s32 	%r30, %r37, %r29;
	setp.gt.u32 	%p3, %r30, -16;
	mov.f64 	%fd113, 0d0000000000000000;
	@%p3 bra 	$L__BB1_5;
	and.b32  	%r31, %r4, -16;
	neg.s32 	%r35, %r31;
	add.s64 	%rd3, %rd1, 64;
	mov.f64 	%fd113, 0d0000000000000000;
$L__BB1_4:
	.pragma "nounroll";
	mul.wide.s32 	%rd14, %r37, 8;
	add.s64 	%rd15, %rd2, %rd14;
	add.s64 	%rd16, %rd3, %rd14;
	ld.global.nc.f64 	%fd18, [%rd15];
	ld.global.nc.f64 	%fd19, [%rd16+-64];
	fma.rn.f64 	%fd20, %fd18, %fd19, %fd113;
	ld.global.nc.f64 	%fd21, [%rd15+8];
	ld.global.nc.f64 	%fd22, [%rd16+-56];
	fma.rn.f64 	%fd23, %fd21, %fd22, %fd20;
	ld.global.nc.f64 	%fd24, [%rd15+16];
	ld.global.nc.f64 	%fd25, [%rd16+-48];
	fma.rn.f64 	%fd26, %fd24, %fd25, %fd23;
	ld.global.nc.f64 	%fd27, [%rd15+24];
	ld.global.nc.f64 	%fd28, [%rd16+-40];
	fma.rn.f64 	%fd29, %fd27, %fd28, %fd26;
	ld.global.nc.f64 	%fd30, [%rd15+32];
	ld.global.nc.f64 	%fd31, [%rd16+-32];
	fma.rn.f64 	%fd32, %fd30, %fd31, %fd29;
	ld.global.nc.f64 	%fd33, [%rd15+40];
	ld.global.nc.f64 	%fd34, [%rd16+-24];
	fma.rn.f64 	%fd35, %fd33, %fd34, %fd32;
	ld.global.nc.f64 	%fd36, [%rd15+48];
	ld.global.nc.f64 	%fd37, [%rd16+-16];
	fma.rn.f64 	%fd38, %fd36, %fd37, %fd35;
	ld.global.nc.f64 	%fd39, [%rd15+56];
	ld.global.nc.f64 	%fd40, [%rd16+-8];
	fma.rn.f64 	%fd41, %fd39, %fd40, %fd38;
	ld.global.nc.f64 	%fd42, [%rd15+64];
	ld.global.nc.f64 	%fd43, [%rd16];
	fma.rn.f64 	%fd44, %fd42, %fd43, %fd41;
	ld.global.nc.f64 	%fd45, [%rd15+72];
	ld.global.nc.f64 	%fd46, [%rd16+8];
	fma.rn.f64 	%fd47, %fd45, %fd46, %fd44;
	ld.global.nc.f64 	%fd48, [%rd15+80];
	ld.global.nc.f64 	%fd49, [%rd16+16];
	fma.rn.f64 	%fd50, %fd48, %fd49, %fd47;
	ld.global.nc.f64 	%fd51, [%rd15+88];
	ld.global.nc.f64 	%fd52, [%rd16+24];
	fma.rn.f64 	%fd53, %fd51, %fd52, %fd50;
	ld.global.nc.f64 	%fd54, [%rd15+96];
	ld.global.nc.f64 	%fd55, [%rd16+32];
	fma.rn.f64 	%fd56, %fd54, %fd55, %fd53;
	ld.global.nc.f64 	%fd57, [%rd15+104];
	ld.global.nc.f64 	%fd58, [%rd16+40];
	fma.rn.f64 	%fd59, %fd57, %fd58, %fd56;
	ld.global.nc.f64 	%fd60, [%rd15+112];
	ld.global.nc.f64 	%fd61, [%rd16+48];
	fma.rn.f64 	%fd62, %fd60, %fd61, %fd59;
	ld.global.nc.f64 	%fd63, [%rd15+120];
	ld.global.nc.f64 	%fd64, [%rd16+56];
	fma.rn.f64 	%fd113, %fd63, %fd64, %fd62;
	add.s32 	%r37, %r37, 16;
	add.s32 	%r35, %r35, 16;
	setp.ne.s32 	%p4, %r35, 0;
	@%p4 bra 	$L__BB1_4;
$L__BB1_5:
	setp.eq.s32 	%p5, %r5, 0;
	@%p5 bra 	$L__BB1_14;
	and.b32  	%r12, %r4, 7;
	setp.lt.u32 	%p6, %r5, 8;
	@%p6 bra 	$L__BB1_8;
	mul.wide.s32 	%rd17, %r37, 8;
	add.s64 	%rd18, %rd2, %rd17;
	ld.global.nc.f64 	%fd66, [%rd18];
	add.s64 	%rd19, %rd1, %rd17;
	ld.global.nc.f64 	%fd67, [%rd19];
	fma.rn.f64 	%fd68, %fd66, %fd67, %fd113;
	ld.global.nc.f64 	%fd69, [%rd18+8];
	ld.global.nc.f64 	%fd70, [%rd19+8];
	fma.rn.f64 	%fd71, %fd69, %fd70, %fd68;
	ld.global.nc.f64 	%fd72, [%rd18+16];
	ld.global.nc.f64 	%fd73, [%rd19+16];
	fma.rn.f64 	%fd74, %fd72, %fd73, %fd71;
	ld.global.nc.f64 	%fd75, [%rd18+24];
	ld.global.nc.f64 	%fd76, [%rd19+24];
	fma.rn.f64 	%fd77, %fd75, %fd76, %fd74;
	ld.global.nc.f64 	%fd78, [%rd18+32];
	ld.global.nc.f64 	%fd79, [%rd19+32];
	fma.rn.f64 	%fd80, %fd78, %fd79, %fd77;
	ld.global.nc.f64 	%fd81, [%rd18+40];
	ld.global.nc.f64 	%fd82, [%rd19+40];
	fma.rn.f64 	%fd83, %fd81, %fd82, %fd80;
	ld.global.nc.f64 	%fd84, [%rd18+48];
	ld.global.nc.f64 	%fd85, [%rd19+48];
	fma.rn.f64 	%fd86, %fd84, %fd85, %fd83;
	ld.global.nc.f64 	%fd87, [%rd18+56];
	ld.global.nc.f64 	%fd88, [%rd19+56];
	fma.rn.f64 	%fd113, %fd87, %fd88, %fd86;
	add.s32 	%r37, %r37, 8;
$L__BB1_8:
	setp.eq.s32 	%p7, %r12, 0;
	@%p7 bra 	$L__BB1_14;
	and.b32  	%r15, %r4, 3;
	setp.lt.u32 	%p8, %r12, 4;
	@%p8 bra 	$L__BB1_11;
	mul.wide.s32 	%rd20, %r37, 8;
	add.s64 	%rd21, %rd2, %rd20;
	ld.global.nc.f64 	%fd90, [%rd21];
	add.s64 	%rd22, %rd1, %rd20;
	ld.global.nc.f64 	%fd91, [%rd22];
	fma.rn.f64 	%fd92, %fd90, %fd91, %fd113;
	ld.global.nc.f64 	%fd93, [%rd21+8];
	ld.global.nc.f64 	%fd94, [%rd22+8];
	fma.rn.f64 	%fd95, %fd93, %fd94, %fd92;
	ld.global.nc.f64 	%fd96, [%rd21+16];
	ld.global.nc.f64 	%fd97, [%rd22+16];
	fma.rn.f64 	%fd98, %fd96, %fd97, %fd95;
	ld.global.nc.f64 	%fd99, [%rd21+24];
	ld.global.nc.f64 	%fd100, [%rd22+24];
	fma.rn.f64 	%fd113, %fd99, %fd100, %fd98;
	add.s32 	%r37, %r37, 4;
$L__BB1_11:
	setp.eq.s32 	%p9, %r15, 0;
	@%p9 bra 	$L__BB1_14;
	neg.s32 	%r40, %r15;
$L__BB1_13:
	.pragma "nounroll";
	mul.wide.s32 	%rd23, %r37, 8;
	add.s64 	%rd24, %rd1, %rd23;
	add.s64 	%rd25, %rd2, %rd23;
	ld.global.nc.f64 	%fd101, [%rd25];
	ld.global.nc.f64 	%fd102, [%rd24];
	fma.rn.f64 	%fd113, %fd101, %fd102, %fd113;
	add.s32 	%r37, %r37, 1;
	add.s32 	%r40, %r40, 1;
	setp.ne.s32 	%p10, %r40, 0;
	@%p10 bra 	$L__BB1_13;
$L__BB1_14:
	cvta.to.global.u64 	%rd26, %rd7;
	mul.wide.s32 	%rd27, %r1, 4;
	add.s64 	%rd28, %rd26, %rd27;
	ld.global.nc.u32 	%r32, [%rd28];
	cvta.to.global.u64 	%rd29, %rd8;
	add.s64 	%rd30, %rd29, %rd27;
	ld.global.nc.u32 	%r33, [%rd30];
	mad.lo.s32 	%r34, %r33, %r23, %r32;
	cvta.to.global.u64 	%rd31, %rd4;
	mul.wide.s32 	%rd32, %r34, 8;
	add.s64 	%rd33, %rd31, %rd32;
	ld.global.nc.f64 	%fd103, [%rd33];
	div.rn.f64 	%fd104, %fd113, %fd103;
	cvta.to.global.u64 	%rd34, %rd5;
	add.s64 	%rd35, %rd34, %rd32;
	st.global.f64 	[%rd35], %fd104;
$L__BB1_15:
	ret;

}
	// .globl	_Z9ccc_loop2PKiS0_S0_PKdS2_S2_S2_S2_S2_PdS3_iiPi
.visible .entry _Z9ccc_loop2PKiS0_S0_PKdS2_S2_S2_S2_S2_PdS3_iiPi(
	.param .u64 .ptr .align 1 _Z9ccc_loop2PKiS0_S0_PKdS2_S2_S2_S2_S2_PdS3_iiPi_param_0,
	.param .u64 .ptr .align 1 _Z9ccc_loop2PKiS0_S0_PKdS2_S2_S2_S2_S2_PdS3_iiPi_param_1,
	.param .u64 .ptr .align 1 _Z9ccc_loop2PKiS0_S0_PKdS2_S2_S2_S2_S2_PdS3_iiPi_param_2,
	.param .u64 .ptr .align 1 _Z9ccc_loop2PKiS0_S0_PKdS2_S2_S2_S2_S2_PdS3_iiPi_param_3,
	.param .u64 .ptr .align 1 _Z9ccc_loop2PKiS0_S0_PKdS2_S2_S2_S2_S2_PdS3_iiPi_param_4,
	.param .u64 .ptr .align 1 _Z9ccc_loop2PKiS0_S0_PKdS2_S2_S2_S2_S2_PdS3_iiPi_param_5,
	.param .u64 .ptr .align 1 _Z9ccc_loop2PKiS0_S0_PKdS2_S2_S2_S2_S2_PdS3_iiPi_param_6,
	.param .u64 .ptr .align 1 _Z9ccc_loop2PKiS0_S0_PKdS2_S2_S2_S2_S2_PdS3_iiPi_param_7,
	.param .u64 .ptr .align 1 _Z9ccc_loop2PKiS0_S0_PKdS2_S2_S2_S2_S2_PdS3_iiPi_param_8,
	.param .u64 .ptr .align 1 _Z9ccc_loop2PKiS0_S0_PKdS2_S2_S2_S2_S2_PdS3_iiPi_param_9,
	.param .u64 .ptr .align 1 _Z9ccc_loop2PKiS0_S0_PKdS2_S2_S2_S2_S2_PdS3_iiPi_param_10,
	.param .u32 _Z9ccc_loop2PKiS0_S0_PKdS2_S2_S2_S2_S2_PdS3_iiPi_param_11,
	.param .u32 _Z9ccc_loop2PKiS0_S0_PKdS2_S2_S2_S2_S2_PdS3_iiPi_param_12,
	.param .u64 .ptr .align 1 _Z9ccc_loop2PKiS0_S0_PKdS2_S2_S2_S2_S2_PdS3_iiPi_param_13
)
{
	.reg .pred 	%p<5>;
	.reg .b32 	%r<16>;
	.reg .b64 	%rd<19>;
	.reg .b64 	%fd<6>;

	ld.param.u64 	%rd1, [_Z9ccc_loop2PKiS0_S0_PKdS2_S2_S2_S2_S2_PdS3_iiPi_param_0];
	ld.param.u64 	%rd2, [_Z9ccc_loop2PKiS0_S0_PKdS2_S2_S2_S2_S2_PdS3_iiPi_param_3];
	ld.param.u64 	%rd3, [_Z9ccc_loop2PKiS0_S0_PKdS2_S2_S2_S2_S2_PdS3_iiPi_param_5];
	ld.param.u64 	%rd4, [_Z9ccc_loop2PKiS0_S0_PKdS2_S2_S2_S2_S2_PdS3_iiPi_param_8];
	ld.param.u64 	%rd5, [_Z9ccc_loop2PKiS0_S0_PKdS2_S2_S2_S2_S2_PdS3_iiPi_param_9];
	ld.param.u32 	%r5, [_Z9ccc_loop2PKiS0_S0_PKdS2_S2_S2_S2_S2_PdS3_iiPi_param_11];
	ld.param.u32 	%r6, [_Z9ccc_loop2PKiS0_S0_PKdS2_S2_S2_S2_S2_PdS3_iiPi_param_12];
	mov.u32 	%r8, %tid.x;
	mov.u32 	%r9, %ctaid.x;
	mov.u32 	%r10, %ntid.x;
	mad.lo.s32 	%r1, %r9, %r10, %r8;
	mov.u32 	%r11, %tid.y;
	mov.u32 	%r12, %ctaid.y;
	mov.u32 	%r13, %ntid.y;
	mad.lo.s32 	%r14, %r12, %r13, %r11;
	setp.ge.s32 	%p1, %r1, %r5;
	setp.ge.s32 	%p2, %r14, %r6;
	or.pred  	%p3, %p1, %p2;
	@%p3 bra 	$L__BB2_3;
	cvta.to.global.u64 	%rd6, %rd1;
	mad.lo.s32 	%r3, %r5, %r14, %r1;
	mul.wide.s32 	%rd7, %r3, 4;
	add.s64 	%rd8, %rd6, %rd7;
	ld.global.nc.u32 	%r4, [%rd8];
	setp.lt.s32 	%p4, %r4, 1;
	@%p4 bra 	$L__BB2_3;
	add.s32 	%r15, %r4, -1;
	cvta.to.global.u64 	%rd9, %rd4;
	mul.wide.u32 	%rd10, %r15, 8;
	add.s64 	%rd11, %rd9, %rd10;
	ld.global.nc.f64 	%fd1, [%rd11];
	cvta.to.global.u64 	%rd12, %rd2;
	mul.wide.s32 	%rd13, %r3, 8;
	add.s64 	%rd14, %rd12, %rd13;
	ld.global.nc.f64 	%fd2, [%rd14];
	mul.f64 	%fd3, %fd1, %fd2;
	cvta.to.global.u64 	%rd15, %rd3;
	add.s64 	%rd16, %rd15, %rd13;
	ld.global.nc.f64 	%fd4, [%rd16];
	mul.f64 	%fd5, %fd3, %fd4;
	cvta.to.global.u64 	%rd17, %rd5;
	add.s64 	%rd18, %rd17, %rd13;
	st.global.f64 	[%rd18], %fd5;
$L__BB2_3:
	ret;

}
	// .globl	_Z11ccc_loop2_2PKiPKdS2_S2_S2_PdPii
.visible .entry _Z11ccc_loop2_2PKiPKdS2_S2_S2_PdPii(
	.param .u64 .ptr .align 1 _Z11ccc_loop2_2PKiPKdS2_S2_S2_PdPii_param_0,
	.param .u64 .ptr .align 1 _Z11ccc_loop2_2PKiPKdS2_S2_S2_PdPii_param_1,
	.param .u64 .ptr .align 1 _Z11ccc_loop2_2PKiPKdS2_S2_S2_PdPii_param_2,
	.param .u64 .ptr .align 1 _Z11ccc_loop2_2PKiPKdS2_S2_S2_PdPii_param_3,
	.param .u64 .ptr .align 1 _Z11ccc_loop2_2PKiPKdS2_S2_S2_PdPii_param_4,
	.param .u64 .ptr .align 1 _Z11ccc_loop2_2PKiPKdS2_S2_S2_PdPii_param_5,
	.param .u64 .ptr .align 1 _Z11ccc_loop2_2PKiPKdS2_S2_S2_PdPii_param_6,
	.param .u32 _Z11ccc_loop2_2PKiPKdS2_S2_S2_PdPii_param_7
)
{
	.reg .pred 	%p<2>;
	.reg .b32 	%r<7>;
	.reg .b64 	%rd<22>;
	.reg .b64 	%fd<8>;

	ld.param.u64 	%rd1, [_Z11ccc_loop2_2PKiPKdS2_S2_S2_PdPii_param_0];
	ld.param.u64 	%rd2, [_Z11ccc_loop2_2PKiPKdS2_S2_S2_PdPii_param_1];
	ld.param.u64 	%rd3, [_Z11ccc_loop2_2PKiPKdS2_S2_S2_PdPii_param_2];
	ld.param.u64 	%rd4, [_Z11ccc_loop2_2PKiPKdS2_S2_S2_PdPii_param_3];
	ld.param.u64 	%rd5, [_Z11ccc_loop2_2PKiPKdS2_S2_S2_PdPii_param_4];
	ld.param.u64 	%rd6, [_Z11ccc_loop2_2PKiPKdS2_S2_S2_PdPii_param_5];
	ld.param.u32 	%r2, [_Z11ccc_loop2_2PKiPKdS2_S2_S2_PdPii_param_7];
	mov.u32 	%r3, %tid.x;
	mov.u32 	%r4, %ctaid.x;
	mov.u32 	%r5, %ntid.x;
	mad.lo.s32 	%r1, %r4, %r5, %r3;
	setp.ge.s32 	%p1, %r1, %r2;
	@%p1 bra 	$L__BB3_2;
	cvta.to.global.u64 	%rd7, %rd1;
	cvta.to.global.u64 	%rd8, %rd5;
	cvta.to.global.u64 	%rd9, %rd2;
	cvta.to.global.u64 	%rd10, %rd3;
	cvta.to.global.u64 	%rd11, %rd4;
	cvta.to.global.u64 	%rd12, %rd6;
	mul.wide.s32 	%rd13, %r1, 4;
	add.s64 	%rd14, %rd7, %rd13;
	ld.global.nc.u32 	%r6, [%rd14];
	mul.wide.s32 	%rd15, %r6, 8;
	add.s64 	%rd16, %rd8, %rd15;
	ld.global.nc.f64 	%fd1, [%rd16];
	mul.wide.s32 	%rd17, %r1, 8;
	add.s64 	%rd18, %rd9, %rd17;
	ld.global.nc.f64 	%fd2, [%rd18];
	mul.f64 	%fd3, %fd1, %fd2;
	add.s64 	%rd19, %rd10, %rd17;
	ld.global.nc.f64 	%fd4, [%rd19];
	mul.f64 	%fd5, %fd3, %fd4;
	add.s64 	%rd20, %rd11, %rd17;
	ld.global.nc.f64 	%fd6, [%rd20];
	div.rn.f64 	%fd7, %fd5, %fd6;
	add.s64 	%rd21, %rd12, %rd17;
	st.global.f64 	[%rd21], %fd7;
$L__BB3_2:
	ret;

}
	// .globl	_Z9ccc_loop3PKiS0_S0_PdS1_PKdS3_iiPi
.visible .entry _Z9ccc_loop3PKiS0_S0_PdS1_PKdS3_iiPi(
	.param .u64 .ptr .align 1 _Z9ccc_loop3PKiS0_S0_PdS1_PKdS3_iiPi_param_0,
	.param .u64 .ptr .align 1 _Z9ccc_loop3PKiS0_S0_PdS1_PKdS3_iiPi_param_1,
	.param .u64 .ptr .align 1 _Z9ccc_loop3PKiS0_S0_PdS1_PKdS3_iiPi_param_2,
	.param .u64 .ptr .align 1 _Z9ccc_loop3PKiS0_S0_PdS1_PKdS3_iiPi_param_3,
	.param .u64 .ptr .align 1 _Z9ccc_loop3PKiS0_S0_PdS1_PKdS3_iiPi_param_4,
	.param .u64 .ptr .align 1 _Z9ccc_loop3PKiS0_S0_PdS1_PKdS3_iiPi_param_5,
	.param .u64 .ptr .align 1 _Z9ccc_loop3PKiS0_S0_PdS1_PKdS3_iiPi_param_6,
	.param .u32 _Z9ccc_loop3PKiS0_S0_PdS1_PKdS3_iiPi_param_7,
	.param .u32 _Z9ccc_loop3PKiS0_S0_PdS1_PKdS3_iiPi_param_8,
	.param .u64 .ptr .align 1 _Z9ccc_loop3PKiS0_S0_PdS1_PKdS3_iiPi_param_9
)
{
	.reg .pred 	%p<106>;
	.reg .b32 	%r<265>;
	.reg .b64 	%rd<210>;
	.reg .b64 	%fd<207>;

	ld.param.u64 	%rd21, [_Z9ccc_loop3PKiS0_S0_PdS1_PKdS3_iiPi_param_0];
	ld.param.u64 	%rd26, [_Z9ccc_loop3PKiS0_S0_PdS1_PKdS3_iiPi_param_2];
	ld.param.u64 	%rd22, [_Z9ccc_loop3PKiS0_S0_PdS1_PKdS3_iiPi_param_3];
	ld.param.u64 	%rd27, [_Z9ccc_loop3PKiS0_S0_PdS1_PKdS3_iiPi_param_4];
	ld.param.u64 	%rd23, [_Z9ccc_loop3PKiS0_S0_PdS1_PKdS3_iiPi_param_5];
	ld.param.u64 	%rd24, [_Z9ccc_loop3PKiS0_S0_PdS1_PKdS3_iiPi_param_6];
	ld.param.u32 	%r146, [_Z9ccc_loop3PKiS0_S0_PdS1_PKdS3_iiPi_param_7];
	ld.param.u32 	%r148, [_Z9ccc_loop3PKiS0_S0_PdS1_PKdS3_iiPi_param_8];
	ld.param.u64 	%rd25, [_Z9ccc_loop3PKiS0_S0_PdS1_PKdS3_iiPi_param_9];
	cvta.to.global.u64 	%rd1, %rd27;
	cvta.to.global.u64 	%rd2, %rd26;
	cvta.to.global.u64 	%rd3, %rd25;
	cvta.to.global.u64 	%rd4, %rd22;
	cvta.to.global.u64 	%rd5, %rd21;
	mov.u32 	%r149, %tid.x;
	mov.u32 	%r150, %ctaid.x;
	mov.u32 	%r151, %ntid.x;
	mad.lo.s32 	%r1, %r150, %r151, %r149;
	mov.u32 	%r152, %tid.y;
	mov.u32 	%r153, %ctaid.y;
	mov.u32 	%r154, %ntid.y;
	mad.lo.s32 	%r155, %r153, %r154, %r152;
	add.s32 	%r156, %r146, -1;
	setp.ge.s32 	%p1, %r1, %r156;
	add.s32 	%r157, %r148, -1;
	setp.ge.s32 	%p2, %r155, %r157;
	or.pred  	%p3, %p1, %p2;
	setp.lt.s32 	%p4, %r1, 1;
	or.pred  	%p5, %p4, %p3;
	setp.eq.s32 	%p6, %r155, 0;
	or.pred  	%p7, %p5, %p6;
	@%p7 bra 	$L__BB4_135;
	cvta.to.global.u64 	%rd28, %rd23;
	cvta.to.global.u64 	%rd29, %rd24;
	mul.lo.s32 	%r3, %r146, %r155;
	add.s32 	%r4, %r3, %r1;
	mul.wide.s32 	%rd30, %r4, 8;
	add.s64 	%rd31, %rd28, %rd30;
	ld.global.nc.f64 	%fd62, [%rd31];
	add.s64 	%rd32, %rd29, %rd30;
	ld.global.nc.f64 	%fd63, [%rd32];
	sub.s32 	%r5, %r3, %r146;
	add.s32 	%r6, %r5, %r1;
	add.s32 	%r7, %r6, -1;
	mul.wide.s32 	%rd33, %r7, 8;
	add.s64 	%rd34, %rd28, %rd33;
	ld.global.nc.f64 	%fd64, [%rd34];
	add.s64 	%rd35, %rd29, %rd33;
	ld.global.nc.f64 	%fd65, [%rd35];
	sub.f64 	%fd66, %fd62, %fd64;
	sub.f64 	%fd67, %fd63, %fd65;
	mul.f64 	%fd68, %fd67, %fd67;
	fma.rn.f64 	%fd1, %fd66, %fd66, %fd68;
	ld.global.nc.f64 	%fd69, [%rd34+8];
	ld.global.nc.f64 	%fd70, [%rd35+8];
	sub.f64 	%fd71, %fd62, %fd69;
	sub.f64 	%fd72, %fd63, %fd70;
	mul.f64 	%fd73, %fd72, %fd72;
	fma.rn.f64 	%fd2, %fd71, %fd71, %fd73;
	ld.global.nc.f64 	%fd74, [%rd34+16];
	ld.global.nc.f64 	%fd75, [%rd35+16];
	sub.f64 	%fd76, %fd62, %fd74;
	sub.f64 	%fd77, %fd63, %fd75;
	mul.f64 	%fd78, %fd77, %fd77;
	fma.rn.f64 	%fd3, %fd76, %fd76, %fd78;
	add.s64 	%rd36, %rd31, -8;
	ld.global.nc.f64 	%fd79, [%rd31+-8];
	add.s64 	%rd37, %rd32, -8;
	ld.global.nc.f64 	%fd80, [%rd32+-8];
	sub.f64 	%fd81, %fd62, %fd79;
	sub.f64 	%fd82, %fd63, %fd80;
	mul.f64 	%fd83, %fd82, %fd82;
	fma.rn.f64 	%fd4, %fd81, %fd81, %fd83;
	sub.f64 	%fd84, %fd62, %fd62;
	sub.f64 	%fd85, %fd63, %fd63;
	mul.f64 	%fd86, %fd85, %fd85;
	fma.rn.f64 	%fd5, %fd84, %fd84, %fd86;
	ld.global.nc.f64 	%fd87, [%rd31+8];
	ld.global.nc.f64 	%fd88, [%rd32+8];
	sub.f64 	%fd89, %fd62, %fd87;
	sub.f64 	%fd90, %fd63, %fd88;
	mul.f64 	%fd91, %fd90, %fd90;
	fma.rn.f64 	%fd6, %fd89, %fd89, %fd91;
	mul.wide.s32 	%rd6, %r146, 8;
	add.s64 	%rd38, %rd36, %rd6;
	ld.global.nc.f64 	%fd92, [%rd38];
	add.s64 	%rd39, %rd37, %rd6;
	ld.global.nc.f64 	%fd93, [%rd39];
	sub.f64 	%fd94, %fd62, %fd92;
	sub.f64 	%fd95, %fd63, %fd93;
	mul.f64 	%fd96, %fd95, %fd95;
	fma.rn.f64 	%fd7, %fd94, %fd94, %fd96;
	ld.global.nc.f64 	%fd97, [%rd38+8];
	ld.global.nc.f64 	%fd98, [%rd39+8];
	sub.f64 	%fd99, %fd62, %fd97;
	sub.f64 	%fd100, %fd63, %fd98;
	mul.f64 	%fd101, %fd100, %fd100;
	fma.rn.f64 	%fd8, %fd99, %fd99, %fd101;
	ld.global.nc.f64 	%fd102, [%rd38+16];
	ld.global.nc.f64 	%fd103, [%rd39+16];
	sub.f64 	%fd104, %fd62, %fd102;
	sub.f64 	%fd105, %fd63, %fd103;
	mul.f64 	%fd106, %fd105, %fd105;
	fma.rn.f64 	%fd9, %fd104, %fd104, %fd106;
	mul.wide.s32 	%rd40, %r4, 4;
	add.s64 	%rd7, %rd5, %rd40;
	ld.global.nc.u32 	%r8, [%rd7];
	setp.gt.s32 	%p8, %r8, 0;
	@%p8 bra 	$L__BB4_65;
	neg.s32 	%r196, %r8;
	mul.wide.u32 	%rd129, %r196, 4;
	add.s64 	%rd130, %rd3, %rd129;
	ld.global.nc.u32 	%r229, [%rd130];
	sub.s32 	%r197, 1, %r8;
	mul.wide.s32 	%rd131, %r197, 4;
	add.s64 	%rd132, %rd3, %rd131;
	ld.global.nc.u32 	%r10, [%rd132];
	setp.ge.s32 	%p61, %r229, %r10;
	@%p61 bra 	$L__BB4_135;
	ld.param.u64 	%rd203, [_Z9ccc_loop3PKiS0_S0_PdS1_PKdS3_iiPi_param_3];
	ld.param.u64 	%rd202, [_Z9ccc_loop3PKiS0_S0_PdS1_PKdS3_iiPi_param_0];
	cvta.to.global.u64 	%rd133, %rd202;
	mul.wide.s32 	%rd134, %r7, 4;
	add.s64 	%rd135, %rd133, %rd134;
	ld.global.nc.u32 	%r11, [%rd135];
	cvta.to.global.u64 	%rd136, %rd203;
	mul.wide.s32 	%rd137, %r7, 8;
	add.s64 	%rd8, %rd136, %rd137;
	ld.global.nc.u32 	%r12, [%rd135+4];
	ld.global.nc.u32 	%r13, [%rd135+8];
	add.s64 	%rd138, %rd7, -4;
	ld.global.nc.u32 	%r14, [%rd7+-4];
	add.s64 	%rd9, %rd8, %rd6;
	ld.global.nc.u32 	%r15, [%rd7+4];
	mul.wide.s32 	%rd139, %r146, 4;
	add.s64 	%rd140, %rd138, %rd139;
	ld.global.nc.u32 	%r16, [%rd140];
	add.s64 	%rd10, %rd9, %rd6;
	neg.s32 	%r198, %r16;
	mul.wide.s32 	%rd141, %r198, 4;
	add.s64 	%rd11, %rd3, %rd141;
	ld.global.nc.u32 	%r17, [%rd140+4];
	neg.s32 	%r199, %r17;
	mul.wide.s32 	%rd142, %r199, 4;
	add.s64 	%rd12, %rd3, %rd142;
	ld.global.nc.u32 	%r18, [%rd140+8];
	neg.s32 	%r200, %r18;
	mul.wide.s32 	%rd143, %r200, 4;
	add.s64 	%rd13, %rd3, %rd143;
$L__BB4_4:
	mul.wide.s32 	%rd144, %r229, 4;
	add.s64 	%rd145, %rd2, %rd144;
	ld.global.nc.u32 	%r20, [%rd145];
	setp.gt.s32 	%p62, %r11, 0;
	mov.f64 	%fd190, 0d0000000000000000;
	@%p62 bra 	$L__BB4_9;
	ld.param.u64 	%rd204, [_Z9ccc_loop3PKiS0_S0_PdS1_PKdS3_iiPi_param_9];
	cvta.to.global.u64 	%rd146, %rd204;
	neg.s32 	%r205, %r11;
	mul.wide.s32 	%rd147, %r205, 4;
	add.s64 	%rd148, %rd146, %rd147;
	ld.global.nc.u32 	%r230, [%rd148];
	ld.global.nc.u32 	%r22, [%rd148+4];
	setp.ge.s32 	%p64, %r230, %r22;
	mov.b32 	%r233, 0;
	@%p64 bra 	$L__BB4_11;
	bra.uni 	$L__BB4_7;
$L__BB4_6:
	add.s32 	%r230, %r230, 1;
	setp.ge.s32 	%p66, %r230, %r22;
	@%p66 bra 	$L__BB4_11;
$L__BB4_7:
	mul.wide.s32 	%rd149, %r230, 4;
	add.s64 	%rd150, %rd2, %rd149;
	ld.global.nc.u32 	%r206, [%rd150];
	setp.ne.s32 	%p65, %r206, %r20;
	@%p65 bra 	$L__BB4_6;
	mul.wide.s32 	%rd151, %r230, 8;
	add.s64 	%rd152, %rd1, %rd151;
	ld.global.f64 	%fd153, [%rd152];
	div.rn.f64 	%fd154, %fd153, %fd1;
	add.f64 	%fd190, %fd154, 0d0000000000000000;
	mov.b32 	%r233, 1;
	bra.uni 	$L__BB4_11;
$L__BB4_9:
	add.s32 	%r202, %r11, -1;
	setp.ne.s32 	%p63, %r20, %r202;
	mov.b32 	%r233, 0;
	@%p63 bra 	$L__BB4_11;
	ld.global.f64 	%fd149, [%rd8];
	div.rn.f64 	%fd150, %fd149, %fd1;
	add.f64 	%fd190, %fd150, 0d0000000000000000;
	mov.b32 	%r233, 1;
$L__BB4_11:
	setp.lt.s32 	%p67, %r12, 1;
	@%p67 bra 	$L__BB4_14;
	add.s32 	%r209, %r12, -1;
	setp.ne.s32 	%p68, %r20, %r209;
	@%p68 bra 	$L__BB4_18;
	ld.global.f64 	%fd155, [%rd8+8];
	div.rn.f64 	%fd156, %fd155, %fd2;
	add.f64 	%fd190, %fd190, %fd156;
	add.s32 	%r233, %r233, 1;
	bra.uni 	$L__BB4_18;
$L__BB4_14:
	ld.param.u64 	%rd205, [_Z9ccc_loop3PKiS0_S0_PdS1_PKdS3_iiPi_param_9];
	cvta.to.global.u64 	%rd153, %rd205;
	neg.s32 	%r210, %r12;
	mul.wide.s32 	%rd154, %r210, 4;
	add.s64 	%rd155, %rd153, %rd154;
	ld.global.nc.u32 	%r232, [%rd155];
	ld.global.nc.u32 	%r28, [%rd155+4];
	setp.ge.s32 	%p69, %r232, %r28;
	@%p69 bra 	$L__BB4_18;
$L__BB4_15:
	mul.wide.s32 	%rd156, %r232, 4;
	add.s64 	%rd157, %rd2, %rd156;
	ld.global.nc.u32 	%r211, [%rd157];
	setp.eq.s32 	%p70, %r211, %r20;
	@%p70 bra 	$L__BB4_17;
	add.s32 	%r232, %r232, 1;
	setp.lt.s32 	%p71, %r232, %r28;
	@%p71 bra 	$L__BB4_15;
	bra.uni 	$L__BB4_18;
$L__BB4_17:
	mul.wide.s32 	%rd158, %r232, 8;
	add.s64 	%rd159, %rd1, %rd158;
	ld.global.f64 	%fd157, [%rd159];
	div.rn.f64 	%fd158, %fd157, %fd2;
	add.f64 	%fd190, %fd190, %fd158;
	add.s32 	%r233, %r233, 1;
$L__BB4_18:
	setp.lt.s32 	%p72, %r13, 1;
	@%p72 bra 	$L__BB4_21;
	add.s32 	%r212, %r13, -1;
	setp.ne.s32 	%p73, %r20, %r212;
	@%p73 bra 	$L__BB4_25;
	ld.global.f64 	%fd159, [%rd8+16];
	div.rn.f64 	%fd160, %fd159, %fd3;
	add.f64 	%fd190, %fd190, %fd160;
	add.s32 	%r233, %r233, 1;
	bra.uni 	$L__BB4_25;
$L__BB4_21:
	ld.param.u64 	%rd206, [_Z9ccc_loop3PKiS0_S0_PdS1_PKdS3_iiPi_param_9];
	cvta.to.global.u64 	%rd160, %rd206;
	neg.s32 	%r213, %r13;
	mul.wide.s32 	%rd161, %r213, 4;
	add.s64 	%rd162, %rd160, %rd161;
	ld.global.nc.u32 	%r234, [%rd162];
	ld.global.nc.u32 	%r35, [%rd162+4];
	setp.ge.s32 	%p74, %r234, %r35;
	@%p74 bra 	$L__BB4_25;
$L__BB4_22:
	mul.wide.s32 	%rd163, %r234, 4;
	add.s64 	%rd164, %rd2, %rd163;
	ld.global.nc.u32 	%r214, [%rd164];
	setp.eq.s32 	%p75, %r214, %r20;
	@%p75 bra 	$L__BB4_24;
	add.s32 	%r234, %r234, 1;
	setp.lt.s32 	%p76, %r234, %r35;
	@%p76 bra 	$L__BB4_22;
	bra.uni 	$L__BB4_25;
$L__BB4_24:
	mul.wide.s32 	%rd165, %r234, 8;
	add.s64 	%rd166, %rd1, %rd165;
	ld.global.f64 	%fd161, [%rd166];
	div.rn.f64 	%fd162, %fd161, %fd3;
	add.f64 	%fd190, %fd190, %fd162;
	add.s32 	%r233, %r233, 1;
$L__BB4_25:
	setp.lt.s32 	%p77, %r14, 1;
	@%p77 bra 	$L__BB4_28;
	add.s32 	%r215, %r14, -1;
	setp.ne.s32 	%p78, %r20, %r215;
	@%p78 bra 	$L__BB4_32;
	ld.global.f64 	%fd163, [%rd9];
	div.rn.f64 	%fd164, %fd163, %fd4;
	add.f64 	%fd190, %fd190, %fd164;
	add.s32 	%r233, %r233, 1;
	bra.uni 	$L__BB4_32;
$L__BB4_28:
	ld.param.u64 	%rd207, [_Z9ccc_loop3PKiS0_S0_PdS1_PKdS3_iiPi_param_9];
	cvta.to.global.u64 	%rd167, %rd207;
	neg.s32 	%r216, %r14;
	mul.wide.s32 	%rd168, %r216, 4;
	add.s64 	%rd169, %rd167, %rd168;
	ld.global.nc.u32 	%r236, [%rd169];
	ld.global.nc.u32 	%r42, [%rd169+4];
	setp.ge.s32 	%p79, %r236, %r42;
	@%p79 bra 	$L__BB4_32;
$L__BB4_29:
	mul.wide.s32 	%rd170, %r236, 4;
	add.s64 	%rd171, %rd2, %rd170;
	ld.global.nc.u32 	%r217, [%rd171];
	setp.eq.s32 	%p80, %r217, %r20;
	@%p80 bra 	$L__BB4_31;
	add.s32 	%r236, %r236, 1;
	setp.lt.s32 	%p81, %r236, %r42;
	@%p81 bra 	$L__BB4_29;
	bra.uni 	$L__BB4_32;
$L__BB4_31:
	mul.wide.s32 	%rd172, %r236, 8;
	add.s64 	%rd173, %rd1, %rd172;
	ld.global.f64 	%fd165, [%rd173];
	div.rn.f64 	%fd166, %fd165, %fd4;
	add.f64 	%fd190, %fd190, %fd166;
	add.s32 	%r233, %r233, 1;
$L__BB4_32:
	ld.param.u64 	%rd208, [_Z9ccc_loop3PKiS0_S0_PdS1_PKdS3_iiPi_param_9];
	cvta.to.global.u64 	%rd174, %rd208;
	sub.s32 	%r218, 1, %r8;
	mul.wide.s32 	%rd175, %r218, 4;
	add.s64 	%rd176, %rd174, %rd175;
	ld.global.nc.u32 	%r238, [%rd176+-4];
	setp.ge.s32 	%p82, %r238, %r10;
	@%p82 bra 	$L__BB4_36;
$L__BB4_33:
	mul.wide.s32 	%rd177, %r238, 4;
	add.s64 	%rd178, %rd2, %rd177;
	ld.global.nc.u32 	%r219, [%rd178];
	setp.eq.s32 	%p83, %r219, %r20;
	@%p83 bra 	$L__BB4_35;
	add.s32 	%r238, %r238, 1;
	setp.lt.s32 	%p84, %r238, %r10;
	@%p84 bra 	$L__BB4_33;
	bra.uni 	$L__BB4_36;
$L__BB4_35:
	mul.wide.s32 	%rd179, %r238, 8;
	add.s64 	%rd180, %rd1, %rd179;
	ld.global.f64 	%fd167, [%rd180];
	div.rn.f64 	%fd168, %fd167, %fd5;
	add.f64 	%fd190, %fd190, %fd168;
	add.s32 	%r233, %r233, 1;
$L__BB4_36:
	setp.lt.s32 	%p85, %r15, 1;
	@%p85 bra 	$L__BB4_39;
	add.s32 	%r220, %r15, -1;
	setp.ne.s32 	%p86, %r20, %r220;
	@%p86 bra 	$L__BB4_43;
	ld.global.f64 	%fd169, [%rd9+16];
	div.rn.f64 	%fd170, %fd169, %fd6;
	add.f64 	%fd190, %fd190, %fd170;
	add.s32 	%r233, %r233, 1;
	bra.uni 	$L__BB4_43;
$L__BB4_39:
	ld.param.u64 	%rd209, [_Z9ccc_loop3PKiS0_S0_PdS1_PKdS3_iiPi_param_9];
	cvta.to.global.u64 	%rd181, %rd209;
	neg.s32 	%r221, %r15;
	mul.wide.s32 	%rd182, %r221, 4;
	add.s64 	%rd183, %rd181, %rd182;
	ld.global.nc.u32 	%r240, [%rd183];
	ld.global.nc.u32 	%r54, [%rd183+4];
	setp.ge.s32 	%p87, %r240, %r54;
	@%p87 bra 	$L__BB4_43;
$L__BB4_40:
	mul.wide.s32 	%rd184, %r240, 4;
	add.s64 	%rd185, %rd2, %rd184;
	ld.global.nc.u32 	%r222, [%rd185];
	setp.eq.s32 	%p88, %r222, %r20;
	@%p88 bra 	$L__BB4_42;
	add.s32 	%r240, %r240, 1;
	setp.lt.s32 	%p89, %r240, %r54;
	@%p89 bra 	$L__BB4_40;
	bra.uni 	$L__BB4_43;
$L__BB4_42:
	mul.wide.s32 	%rd186, %r240, 8;
	add.s64 	%rd187, %rd1, %rd186;
	ld.global.f64 	%fd171, [%rd187];
	div.rn.f64 	%fd172, %fd171, %fd6;
	add.f64 	%fd190, %fd190, %fd172;
	add.s32 	%r233, %r233, 1;
$L__BB4_43:
	setp.lt.s32 	%p90, %r16, 1;
	@%p90 bra 	$L__BB4_46;
	add.s32 	%r223, %r16, -1;
	setp.ne.s32 	%p91, %r20, %r223;
	@%p91 bra 	$L__BB4_50;
	ld.global.f64 	%fd173, [%rd10];
	div.rn.f64 	%fd174, %fd173, %fd7;
	add.f64 	%fd190, %fd190, %fd174;
	add.s32 	%r233, %r233, 1;
	bra.uni 	$L__BB4_50;
$L__BB4_46:
	ld.global.nc.u32 	%r242, [%rd11];
	ld.global.nc.u32 	%r61, [%rd11+4];
	setp.ge.s32 	%p92, %r242, %r61;
	@%p92 bra 	$L__BB4_50;
$L__BB4_47:
	mul.wide.s32 	%rd188, %r242, 4;
	add.s64 	%rd189, %rd2, %rd188;
	ld.global.nc.u32 	%r224, [%rd189];
	setp.eq.s32 	%p93, %r224, %r20;
	@%p93 bra 	$L__BB4_49;
	add.s32 	%r242, %r242, 1;
	setp.lt.s32 	%p94, %r242, %r61;
	@%p94 bra 	$L__BB4_47;
	bra.uni 	$L__BB4_50;
$L__BB4_49:
	mul.wide.s32 	%rd190, %r242, 8;
	add.s64 	%rd191, %rd1, %rd190;
	ld.global.f64 	%fd175, [%rd191];
	div.rn.f64 	%fd176, %fd175, %fd7;
	add.f64 	%fd190, %fd190, %fd176;
	add.s32 	%r233, %r233, 1;
$L__BB4_50:
	setp.lt.s32 	%p95, %r17, 1;
	@%p95 bra 	$L__BB4_53;
	add.s32 	%r225, %r17, -1;
	setp.ne.s32 	%p96, %r20, %r225;
	@%p96 bra 	$L__BB4_57;
	ld.global.f64 	%fd177, [%rd10+8];
	div.rn.f64 	%fd178, %fd177, %fd8;
	add.f64 	%fd190, %fd190, %fd178;
	add.s32 	%r233, %r233, 1;
	bra.uni 	$L__BB4_57;
$L__BB4_53:
	ld.global.nc.u32 	%r244, [%rd12];
	ld.global.nc.u32 	%r68, [%rd12+4];
	setp.ge.s32 	%p97, %r244, %r68;
	@%p97 bra 	$L__BB4_57;
$L__BB4_54:
	mul.wide.s32 	%rd192, %r244, 4;
	add.s64 	%rd193, %rd2, %rd192;
	ld.global.nc.u32 	%r226, [%rd193];
	setp.eq.s32 	%p98, %r226, %r20;
	@%p98 bra 	$L__BB4_56;
	add.s32 	%r244, %r244, 1;
	setp.lt.s32 	%p99, %r244, %r68;
	@%p99 bra 	$L__BB4_54;
	bra.uni 	$L__BB4_57;
$L__BB4_56:
	mul.wide.s32 	%rd194, %r244, 8;
	add.s64 	%rd195, %rd1, %rd194;
	ld.global.f64 	%fd179, [%rd195];
	div.rn.f64 	%fd180, %fd179, %fd8;
	add.f64 	%fd190, %fd190, %fd180;
	add.s32 	%r233, %r233, 1;
$L__BB4_57:
	setp.lt.s32 	%p100, %r18, 1;
	@%p100 bra 	$L__BB4_60;
	add.s32 	%r227, %r18, -1;
	setp.ne.s32 	%p101, %r20, %r227;
	@%p101 bra 	$L__BB4_64;
	ld.global.f64 	%fd181, [%rd10+16];
	div.rn.f64 	%fd182, %fd181, %fd9;
	add.f64 	%fd190, %fd190, %fd182;
	add.s32 	%r233, %r233, 1;
	bra.uni 	$L__BB4_64;
$L__BB4_60:
	ld.global.nc.u32 	%r246, [%rd13];
	ld.global.nc.u32 	%r75, [%rd13+4];
	setp.ge.s32 	%p102, %r246, %r75;
	@%p102 bra 	$L__BB4_64;
$L__BB4_61:
	mul.wide.s32 	%rd196, %r246, 4;
	add.s64 	%rd197, %rd2, %rd196;
	ld.global.nc.u32 	%r228, [%rd197];
	setp.eq.s32 	%p103, %r228, %r20;
	@%p103 bra 	$L__BB4_63;
	add.s32 	%r246, %r246, 1;
	setp.lt.s32 	%p104, %r246, %r75;
	@%p104 bra 	$L__BB4_61;
	bra.uni 	$L__BB4_64;
$L__BB4_63:
	mul.wide.s32 	%rd198, %r246, 8;
	add.s64 	%rd199, %rd1, %rd198;
	ld.global.f64 	%fd183, [%rd199];
	div.rn.f64 	%fd184, %fd183, %fd9;
	add.f64 	%fd190, %fd190, %fd184;
	add.s32 	%r233, %r233, 1;
$L__BB4_64:
	cvt.rn.f64.s32 	%fd185, %r233;
	div.rn.f64 	%fd186, %fd190, %fd185;
	mul.wide.s32 	%rd200, %r229, 8;
	add.s64 	%rd201, %rd1, %rd200;
	st.global.f64 	[%rd201], %fd186;
	add.s32 	%r229, %r229, 1;
	setp.lt.s32 	%p105, %r229, %r10;
	@%p105 bra 	$L__BB4_4;
	bra.uni 	$L__BB4_135;
$L__BB4_65:
	add.s32 	%r81, %r8, -1;
	setp.gt.s32 	%p9, %r155, %r148;
	mov.b32 	%r253, 0;
	mov.f64 	%fd200, 0d0000000000000000;
	mov.f64 	%fd199, 0d0000000000000000;
	@%p9 bra 	$L__BB4_90;
	setp.gt.s32 	%p10, %r1, %r146;
	cvt.s64.s32 	%rd41, %r5;
	cvt.u64.u32 	%rd42, %r1;
	add.s64 	%rd43, %rd42, %rd41;
	shl.b64 	%rd44, %rd43, 3;
	add.s64 	%rd14, %rd4, %rd44;
	shl.b64 	%rd45, %rd43, 2;
	add.s64 	%rd15, %rd5, %rd45;
	mov.b32 	%r253, 0;
	@%p10 bra 	$L__BB4_74;
	ld.global.nc.u32 	%r82, [%rd15+-4];
	setp.gt.s32 	%p11, %r82, 0;
	@%p11 bra 	$L__BB4_72;
	neg.s32 	%r163, %r82;
	mul.wide.u32 	%rd46, %r163, 4;
	add.s64 	%rd47, %rd3, %rd46;
	ld.global.nc.u32 	%r248, [%rd47];
	sub.s32 	%r164, 1, %r82;
	mul.wide.s32 	%rd48, %r164, 4;
	add.s64 	%rd49, %rd3, %rd48;
	ld.global.nc.u32 	%r84, [%rd49];
	setp.ge.s32 	%p13, %r248, %r84;
	@%p13 bra 	$L__BB4_74;
	bra.uni 	$L__BB4_70;
$L__BB4_69:
	add.s32 	%r248, %r248, 1;
	setp.ge.s32 	%p15, %r248, %r84;
	@%p15 bra 	$L__BB4_74;
$L__BB4_70:
	mul.wide.s32 	%rd50, %r248, 4;
	add.s64 	%rd51, %rd2, %rd50;
	ld.global.nc.u32 	%r165, [%rd51];
	setp.ne.s32 	%p14, %r165, %r81;
	@%p14 bra 	$L__BB4_69;
	mul.wide.s32 	%rd52, %r248, 8;
	add.s64 	%rd53, %rd1, %rd52;
	ld.global.f64 	%fd114, [%rd53];
	div.rn.f64 	%fd115, %fd114, %fd1;
	add.f64 	%fd199, %fd115, 0d0000000000000000;
	mov.b32 	%r253, 1;
	bra.uni 	$L__BB4_74;
$L__BB4_72:
	setp.ne.s32 	%p12, %r8, %r82;
	@%p12 bra 	$L__BB4_74;
	ld.global.f64 	%fd110, [%rd14+-8];
	div.rn.f64 	%fd111, %fd110, %fd1;
	add.f64 	%fd199, %fd111, 0d0000000000000000;
	mov.b32 	%r253, 1;
$L__BB4_74:
	setp.ge.s32 	%p16, %r1, %r146;
	@%p16 bra 	$L__BB4_82;
	mul.wide.s32 	%rd54, %r6, 4;
	add.s64 	%rd55, %rd5, %rd54;
	ld.global.nc.u32 	%r88, [%rd55];
	setp.lt.s32 	%p17, %r88, 1;
	@%p17 bra 	$L__BB4_78;
	setp.ne.s32 	%p18, %r8, %r88;
	@%p18 bra 	$L__BB4_82;
	mul.wide.s32 	%rd56, %r6, 8;
	add.s64 	%rd57, %rd4, %rd56;
	ld.global.f64 	%fd116, [%rd57];
	div.rn.f64 	%fd117, %fd116, %fd2;
	add.f64 	%fd199, %fd199, %fd117;
	add.s32 	%r253, %r253, 1;
	bra.uni 	$L__BB4_82;
$L__BB4_78:
	neg.s32 	%r168, %r88;
	mul.wide.u32 	%rd58, %r168, 4;
	add.s64 	%rd59, %rd3, %rd58;
	ld.global.nc.u32 	%r250, [%rd59];
	sub.s32 	%r169, 1, %r88;
	mul.wide.s32 	%rd60, %r169, 4;
	add.s64 	%rd61, %rd3, %rd60;
	ld.global.nc.u32 	%r91, [%rd61];
	setp.ge.s32 	%p19, %r250, %r91;
	@%p19 bra 	$L__BB4_82;
$L__BB4_79:
	mul.wide.s32 	%rd62, %r250, 4;
	add.s64 	%rd63, %rd2, %rd62;
	ld.global.nc.u32 	%r170, [%rd63];
	setp.eq.s32 	%p20, %r170, %r81;
	@%p20 bra 	$L__BB4_81;
	add.s32 	%r250, %r250, 1;
	setp.lt.s32 	%p21, %r250, %r91;
	@%p21 bra 	$L__BB4_79;
	bra.uni 	$L__BB4_82;
$L__BB4_81:
	mul.wide.s32 	%rd64, %r250, 8;
	add.s64 	%rd65, %rd1, %rd64;
	ld.global.f64 	%fd118, [%rd65];
	div.rn.f64 	%fd119, %fd118, %fd2;
	add.f64 	%fd199, %fd199, %fd119;
	add.s32 	%r253, %r253, 1;
$L__BB4_82:
	mov.f64 	%fd200, %fd199;
	add.s32 	%r171, %r1, 1;
	setp.ge.s32 	%p22, %r171, %r146;
	@%p22 bra 	$L__BB4_90;
	ld.global.nc.u32 	%r96, [%rd15+4];
	setp.lt.s32 	%p23, %r96, 1;
	@%p23 bra 	$L__BB4_86;
	setp.ne.s32 	%p24, %r8, %r96;
	@%p24 bra 	$L__BB4_90;
	ld.global.f64 	%fd120, [%rd14+8];
	div.rn.f64 	%fd121, %fd120, %fd3;
	add.f64 	%fd200, %fd200, %fd121;
	add.s32 	%r253, %r253, 1;
	bra.uni 	$L__BB4_90;
$L__BB4_86:
	neg.s32 	%r172, %r96;
	mul.wide.u32 	%rd66, %r172, 4;
	add.s64 	%rd67, %rd3, %rd66;
	ld.global.nc.u32 	%r252, [%rd67];
	sub.s32 	%r173, 1, %r96;
	mul.wide.s32 	%rd68, %r173, 4;
	add.s64 	%rd69, %rd3, %rd68;
	ld.global.nc.u32 	%r99, [%rd69];
	setp.ge.s32 	%p25, %r252, %r99;
	@%p25 bra 	$L__BB4_90;
$L__BB4_87:
	mul.wide.s32 	%rd70, %r252, 4;
	add.s64 	%rd71, %rd2, %rd70;
	ld.global.nc.u32 	%r174, [%rd71];
	setp.eq.s32 	%p26, %r174, %r81;
	@%p26 bra 	$L__BB4_89;
	add.s32 	%r252, %r252, 1;
	setp.lt.s32 	%p27, %r252, %r99;
	@%p27 bra 	$L__BB4_87;
	bra.uni 	$L__BB4_90;
$L__BB4_89:
	mul.wide.s32 	%rd72, %r252, 8;
	add.s64 	%rd73, %rd1, %rd72;
	ld.global.f64 	%fd122, [%rd73];
	div.rn.f64 	%fd123, %fd122, %fd3;
	add.f64 	%fd200, %fd200, %fd123;
	add.s32 	%r253, %r253, 1;
$L__BB4_90:
	setp.ge.s32 	%p28, %r155, %r148;
	mul.wide.s32 	%rd74, %r4, 8;
	add.s64 	%rd16, %rd4, %rd74;
	@%p28 bra 	$L__BB4_109;
	setp.gt.s32 	%p29, %r1, %r146;
	cvt.s64.s32 	%rd75, %r3;
	cvt.u64.u32 	%rd76, %r1;
	add.s64 	%rd77, %rd76, %rd75;
	shl.b64 	%rd78, %rd77, 3;
	add.s64 	%rd17, %rd4, %rd78;
	shl.b64 	%rd79, %rd77, 2;
	add.s64 	%rd18, %rd5, %rd79;
	@%p29 bra 	$L__BB4_99;
	ld.global.nc.u32 	%r104, [%rd18+-4];
	setp.lt.s32 	%p30, %r104, 1;
	@%p30 bra 	$L__BB4_95;
	setp.ne.s32 	%p31, %r8, %r104;
	@%p31 bra 	$L__BB4_99;
	ld.global.f64 	%fd124, [%rd17+-8];
	div.rn.f64 	%fd125, %fd124, %fd4;
	add.f64 	%fd200, %fd200, %fd125;
	add.s32 	%r253, %r253, 1;
	bra.uni 	$L__BB4_99;
$L__BB4_95:
	neg.s32 	%r175, %r104;
	mul.wide.u32 	%rd80, %r175, 4;
	add.s64 	%rd81, %rd3, %rd80;
	ld.global.nc.u32 	%r254, [%rd81];
	sub.s32 	%r176, 1, %r104;
	mul.wide.s32 	%rd82, %r176, 4;
	add.s64 	%rd83, %rd3, %rd82;
	ld.global.nc.u32 	%r107, [%rd83];
	setp.ge.s32 	%p32, %r254, %r107;
	@%p32 bra 	$L__BB4_99;
$L__BB4_96:
	mul.wide.s32 	%rd84, %r254, 4;
	add.s64 	%rd85, %rd2, %rd84;
	ld.global.nc.u32 	%r177, [%rd85];
	setp.eq.s32 	%p33, %r177, %r81;
	@%p33 bra 	$L__BB4_98;
	add.s32 	%r254, %r254, 1;
	setp.lt.s32 	%p34, %r254, %r107;
	@%p34 bra 	$L__BB4_96;
	bra.uni 	$L__BB4_99;
$L__BB4_98:
	mul.wide.s32 	%rd86, %r254, 8;
	add.s64 	%rd87, %rd1, %rd86;
	ld.global.f64 	%fd126, [%rd87];
	div.rn.f64 	%fd127, %fd126, %fd4;
	add.f64 	%fd200, %fd200, %fd127;
	add.s32 	%r253, %r253, 1;
$L__BB4_99:
	setp.ge.s32 	%p35, %r1, %r146;
	@%p35 bra 	$L__BB4_101;
	ld.global.f64 	%fd128, [%rd16];
	div.rn.f64 	%fd129, %fd128, %fd5;
	add.f64 	%fd200, %fd200, %fd129;
	add.s32 	%r253, %r253, 1;
$L__BB4_101:
	add.s32 	%r178, %r1, 1;
	setp.ge.s32 	%p36, %r178, %r146;
	@%p36 bra 	$L__BB4_109;
	ld.global.nc.u32 	%r114, [%rd18+4];
	setp.lt.s32 	%p37, %r114, 1;
	@%p37 bra 	$L__BB4_105;
	setp.ne.s32 	%p38, %r8, %r114;
	@%p38 bra 	$L__BB4_109;
	ld.global.f64 	%fd130, [%rd17+8];
	div.rn.f64 	%fd131, %fd130, %fd6;
	add.f64 	%fd200, %fd200, %fd131;
	add.s32 	%r253, %r253, 1;
	bra.uni 	$L__BB4_109;
$L__BB4_105:
	neg.s32 	%r179, %r114;
	mul.wide.u32 	%rd88, %r179, 4;
	add.s64 	%rd89, %rd3, %rd88;
	ld.global.nc.u32 	%r257, [%rd89];
	sub.s32 	%r180, 1, %r114;
	mul.wide.s32 	%rd90, %r180, 4;
	add.s64 	%rd91, %rd3, %rd90;
	ld.global.nc.u32 	%r117, [%rd91];
	setp.ge.s32 	%p39, %r257, %r117;
	@%p39 bra 	$L__BB4_109;
$L__BB4_106:
	mul.wide.s32 	%rd92, %r257, 4;
	add.s64 	%rd93, %rd2, %rd92;
	ld.global.nc.u32 	%r181, [%rd93];
	setp.eq.s32 	%p40, %r181, %r81;
	@%p40 bra 	$L__BB4_108;
	add.s32 	%r257, %r257, 1;
	setp.lt.s32 	%p41, %r257, %r117;
	@%p41 bra 	$L__BB4_106;
	bra.uni 	$L__BB4_109;
$L__BB4_108:
	mul.wide.s32 	%rd94, %r257, 8;
	add.s64 	%rd95, %rd1, %rd94;
	ld.global.f64 	%fd132, [%rd95];
	div.rn.f64 	%fd133, %fd132, %fd6;
	add.f64 	%fd200, %fd200, %fd133;
	add.s32 	%r253, %r253, 1;
$L__BB4_109:
	add.s32 	%r182, %r155, 1;
	setp.ge.s32 	%p42, %r182, %r148;
	@%p42 bra 	$L__BB4_134;
	setp.gt.s32 	%p43, %r1, %r146;
	shl.b32 	%r183, %r146, 1;
	add.s32 	%r184, %r5, %r183;
	cvt.s64.s32 	%rd96, %r184;
	cvt.u64.u32 	%rd97, %r1;
	add.s64 	%rd98, %rd97, %rd96;
	shl.b64 	%rd99, %rd98, 3;
	add.s64 	%rd19, %rd4, %rd99;
	shl.b64 	%rd100, %rd98, 2;
	add.s64 	%rd20, %rd5, %rd100;
	@%p43 bra 	$L__BB4_118;
	ld.global.nc.u32 	%r122, [%rd20+-4];
	setp.lt.s32 	%p44, %r122, 1;
	@%p44 bra 	$L__BB4_114;
	setp.ne.s32 	%p45, %r8, %r122;
	@%p45 bra 	$L__BB4_118;
	ld.global.f64 	%fd134, [%rd19+-8];
	div.rn.f64 	%fd135, %fd134, %fd7;
	add.f64 	%fd200, %fd200, %fd135;
	add.s32 	%r253, %r253, 1;
	bra.uni 	$L__BB4_118;
$L__BB4_114:
	neg.s32 	%r185, %r122;
	mul.wide.u32 	%rd101, %r185, 4;
	add.s64 	%rd102, %rd3, %rd101;
	ld.global.nc.u32 	%r259, [%rd102];
	sub.s32 	%r186, 1, %r122;
	mul.wide.s32 	%rd103, %r186, 4;
	add.s64 	%rd104, %rd3, %rd103;
	ld.global.nc.u32 	%r125, [%rd104];
	setp.ge.s32 	%p46, %r259, %r125;
	@%p46 bra 	$L__BB4_118;
$L__BB4_115:
	mul.wide.s32 	%rd105, %r259, 4;
	add.s64 	%rd106, %rd2, %rd105;
	ld.global.nc.u32 	%r187, [%rd106];
	setp.eq.s32 	%p47, %r187, %r81;
	@%p47 bra 	$L__BB4_117;
	add.s32 	%r259, %r259, 1;
	setp.lt.s32 	%p48, %r259, %r125;
	@%p48 bra 	$L__BB4_115;
	bra.uni 	$L__BB4_118;
$L__BB4_117:
	mul.wide.s32 	%rd107, %r259, 8;
	add.s64 	%rd108, %rd1, %rd107;
	ld.global.f64 	%fd136, [%rd108];
	div.rn.f64 	%fd137, %fd136, %fd7;
	add.f64 	%fd200, %fd200, %fd137;
	add.s32 	%r253, %r253, 1;
$L__BB4_118:
	setp.ge.s32 	%p49, %r1, %r146;
	@%p49 bra 	$L__BB4_126;
	mul.wide.s32 	%rd109, %r146, 4;
	add.s64 	%rd110, %rd7, %rd109;
	ld.global.nc.u32 	%r130, [%rd110];
	setp.lt.s32 	%p50, %r130, 1;
	@%p50 bra 	$L__BB4_122;
	setp.ne.s32 	%p51, %r8, %r130;
	@%p51 bra 	$L__BB4_126;
	add.s32 	%r188, %r4, %r146;
	mul.wide.s32 	%rd111, %r188, 8;
	add.s64 	%rd112, %rd4, %rd111;
	ld.global.f64 	%fd138, [%rd112];
	div.rn.f64 	%fd139, %fd138, %fd8;
	add.f64 	%fd200, %fd200, %fd139;
	add.s32 	%r253, %r253, 1;
	bra.uni 	$L__BB4_126;
$L__BB4_122:
	neg.s32 	%r189, %r130;
	mul.wide.u32 	%rd113, %r189, 4;
	add.s64 	%rd114, %rd3, %rd113;
	ld.global.nc.u32 	%r261, [%rd114];
	sub.s32 	%r190, 1, %r130;
	mul.wide.s32 	%rd115, %r190, 4;
	add.s64 	%rd116, %rd3, %rd115;
	ld.global.nc.u32 	%r133, [%rd116];
	setp.ge.s32 	%p52, %r261, %r133;
	@%p52 bra 	$L__BB4_126;
$L__BB4_123:
	mul.wide.s32 	%rd117, %r261, 4;
	add.s64 	%rd118, %rd2, %rd117;
	ld.global.nc.u32 	%r191, [%rd118];
	setp.eq.s32 	%p53, %r191, %r81;
	@%p53 bra 	$L__BB4_125;
	add.s32 	%r261, %r261, 1;
	setp.lt.s32 	%p54, %r261, %r133;
	@%p54 bra 	$L__BB4_123;
	bra.uni 	$L__BB4_126;
$L__BB4_125:
	mul.wide.s32 	%rd119, %r261, 8;
	add.s64 	%rd120, %rd1, %rd119;
	ld.global.f64 	%fd140, [%rd120];
	div.rn.f64 	%fd141, %fd140, %fd8;
	add.f64 	%fd200, %fd200, %fd141;
	add.s32 	%r253, %r253, 1;
$L__BB4_126:
	add.s32 	%r192, %r1, 1;
	setp.ge.s32 	%p55, %r192, %r146;
	@%p55 bra 	$L__BB4_134;
	ld.global.nc.u32 	%r138, [%rd20+4];
	setp.lt.s32 	%p56, %r138, 1;
	@%p56 bra 	$L__BB4_130;
	setp.ne.s32 	%p57, %r8, %r138;
	@%p57 bra 	$L__BB4_134;
	ld.global.f64 	%fd142, [%rd19+8];
	div.rn.f64 	%fd143, %fd142, %fd9;
	add.f64 	%fd200, %fd200, %fd143;
	add.s32 	%r253, %r253, 1;
	bra.uni 	$L__BB4_134;
$L__BB4_130:
	neg.s32 	%r193, %r138;
	mul.wide.u32 	%rd121, %r193, 4;
	add.s64 	%rd122, %rd3, %rd121;
	ld.global.nc.u32 	%r263, [%rd122];
	sub.s32 	%r194, 1, %r138;
	mul.wide.s32 	%rd123, %r194, 4;
	add.s64 	%rd124, %rd3, %rd123;
	ld.global.nc.u32 	%r141, [%rd124];
	setp.ge.s32 	%p58, %r263, %r141;
	@%p58 bra 	$L__BB4_134;
$L__BB4_131:
	mul.wide.s32 	%rd125, %r263, 4;
	add.s64 	%rd126, %rd2, %rd125;
	ld.global.nc.u32 	%r195, [%rd126];
	setp.eq.s32 	%p59, %r195, %r81;
	@%p59 bra 	$L__BB4_133;
	add.s32 	%r263, %r263, 1;
	setp.lt.s32 	%p60, %r263, %r141;
	@%p60 bra 	$L__BB4_131;
	bra.uni 	$L__BB4_134;
$L__BB4_133:
	mul.wide.s32 	%rd127, %r263, 8;
	add.s64 	%rd128, %rd1, %rd127;
	ld.global.f64 	%fd144, [%rd128];
	div.rn.f64 	%fd145, %fd144, %fd9;
	add.f64 	%fd200, %fd200, %fd145;
	add.s32 	%r253, %r253, 1;
$L__BB4_134:
	cvt.rn.f64.s32 	%fd146, %r253;
	div.rn.f64 	%fd147, %fd200, %fd146;
	st.global.f64 	[%rd16], %fd147;
$L__BB4_135:
	ret;

}


// ===== COMPILED SASS (sm_100) =====

	.target	sm_100

	.elftype	@"ET_EXEC"


//--------------------- .note.nv.tkinfo           --------------------------
	.section	.note.nv.tkinfo,"",@"SHT_NOTE"
	.sectionflags	@"SHF_NOTE_NV_TKINFO"
	.tkinfo
        /*0018*/ 	.word	0x00000002
        /*0030*/ 	.string	""
        /*0030*/ 	.string	"ptxas"
        /*0030*/ 	.string	"Cuda compilation tools, release 13.0, V13.0.88"
        /*0030*/ 	.string	"Build cuda_13.0.r13.0/compiler.36424714_0"
        /*0030*/ 	.string	"-arch sm_100 -m 64 "



//--------------------- .note.nv.cuinfo           --------------------------
	.section	.note.nv.cuinfo,"",@"SHT_NOTE"
	.sectionflags	@"SHF_NOTE_NV_CUINFO"
        /*0018*/ 	.short	0x0002
        /*001a*/ 	.short	0x0064
        /*001c*/ 	.short	0x0082
	.zero		2


//--------------------- .nv.info                  --------------------------
	.section	.nv.info,"",@"SHT_CUDA_INFO"
	.align	4


	//----- nvinfo : EIATTR_REGCOUNT
	.align		4
        /*0000*/ 	.byte	0x04, 0x2f
        /*0002*/ 	.short	(.L_1 - .L_0)
	.align		4
.L_0:
        /*0004*/ 	.word	index@(_Z9ccc_loop1PKiS0_PKdS2_S2_S2_PdiiPi)
        /*0008*/ 	.word	0x00000019


	//----- nvinfo : EIATTR_FRAME_SIZE
	.align		4
.L_1:
        /*000c*/ 	.byte	0x04, 0x11
        /*000e*/ 	.short	(.L_3 - .L_2)
	.align		4
.L_2:
        /*0010*/ 	.word	index@($__internal_3_$__cuda_sm20_div_rn_f64_full)
        /*0014*/ 	.word	0x00000000


	//----- nvinfo : EIATTR_FRAME_SIZE
	.align		4
.L_3:
        /*0018*/ 	.byte	0x04, 0x11
        /*001a*/ 	.short	(.L_5 - .L_4)
	.align		4
.L_4:
        /*001c*/ 	.word	index@(_Z9ccc_loop1PKiS0_PKdS2_S2_S2_PdiiPi)
        /*0020*/ 	.word	0x00000000


	//----- nvinfo : EIATTR_REGCOUNT
	.align		4
.L_5:
        /*0024*/ 	.byte	0x04, 0x2f
        /*0026*/ 	.short	(.L_7 - .L_6)
	.align		4
.L_6:
        /*0028*/ 	.word	index@(_Z11ccc_loop1_2PKdS0_S0_PdPKiiS3_S3_ii)
        /*002c*/ 	.word	0x0000001f


	//----- nvinfo : EIATTR_FRAME_SIZE
	.align		4
.L_7:
        /*0030*/ 	.byte	0x04, 0x11
        /*0032*/ 	.short	(.L_9 - .L_8)
	.align		4
.L_8:
        /*0034*/ 	.word	index@($__internal_2_$__cuda_sm20_div_rn_f64_full)
        /*0038*/ 	.word	0x00000000


	//----- nvinfo : EIATTR_FRAME_SIZE
	.align		4
.L_9:
        /*003c*/ 	.byte	0x04, 0x11
        /*003e*/ 	.short	(.L_11 - .L_10)
	.align		4
.L_10:
        /*0040*/ 	.word	index@(_Z11ccc_loop1_2PKdS0_S0_PdPKiiS3_S3_ii)
        /*0044*/ 	.word	0x00000000


	//----- nvinfo : EIATTR_REGCOUNT
	.align		4
.L_11:
        /*0048*/ 	.byte	0x04, 0x2f
        /*004a*/ 	.short	(.L_13 - .L_12)
	.align		4
.L_12:
        /*004c*/ 	.word	index@(_Z9ccc_loop2PKiS0_S0_PKdS2_S2_S2_S2_S2_PdS3_iiPi)
        /*0050*/ 	.word	0x0000000e


	//----- nvinfo : EIATTR_FRAME_SIZE
	.align		4
.L_13:
        /*0054*/ 	.byte	0x04, 0x11
        /*0056*/ 	.short	(.L_15 - .L_14)
	.align		4
.L_14:
        /*0058*/ 	.word	index@(_Z9ccc_loop2PKiS0_S0_PKdS2_S2_S2_S2_S2_PdS3_iiPi)
        /*005c*/ 	.word	0x00000000


	//----- nvinfo : EIATTR_REGCOUNT
	.align		4
.L_15:
        /*0060*/ 	.byte	0x04, 0x2f
        /*0062*/ 	.short	(.L_17 - .L_16)
	.align		4
.L_16:
        /*0064*/ 	.word	index@(_Z11ccc_loop2_2PKiPKdS2_S2_S2_PdPii)
        /*0068*/ 	.word	0x00000019


	//----- nvinfo : EIATTR_FRAME_SIZE
	.align		4
.L_17:
        /*006c*/ 	.byte	0x04, 0x11
        /*006e*/ 	.short	(.L_19 - .L_18)
	.align		4
.L_18:
        /*0070*/ 	.word	index@($__internal_1_$__cuda_sm20_div_rn_f64_full)
        /*0074*/ 	.word	0x00000000


	//----- nvinfo : EIATTR_FRAME_SIZE
	.align		4
.L_19:
        /*0078*/ 	.byte	0x04, 0x11
        /*007a*/ 	.short	(.L_21 - .L_20)
	.align		4
.L_20:
        /*007c*/ 	.word	index@(_Z11ccc_loop2_2PKiPKdS2_S2_S2_PdPii)
        /*0080*/ 	.word	0x00000000


	//----- nvinfo : EIATTR_REGCOUNT
	.align		4
.L_21:
        /*0084*/ 	.byte	0x04, 0x2f
        /*0086*/ 	.short	(.L_23 - .L_22)
	.align		4
.L_22:
        /*0088*/ 	.word	index@(_Z9ccc_loop3PKiS0_S0_PdS1_PKdS3_iiPi)
        /*008c*/ 	.word	0x00000044


	//----- nvinfo : EIATTR_FRAME_SIZE
	.align		4
.L_23:
        /*0090*/ 	.byte	0x04, 0x11
        /*0092*/ 	.short	(.L_25 - .L_24)
	.align		4
.L_24:
        /*0094*/ 	.word	index@($__internal_0_$__cuda_sm20_div_rn_f64_full)
        /*0098*/ 	.word	0x00000000


	//----- nvinfo : EIATTR_FRAME_SIZE
	.align		4
.L_25:
        /*009c*/ 	.byte	0x04, 0x11
        /*009e*/ 	.short	(.L_27 - .L_26)
	.align		4
.L_26:
        /*00a0*/ 	.word	index@(_Z9ccc_loop3PKiS0_S0_PdS1_PKdS3_iiPi)
        /*00a4*/ 	.word	0x00000000


	//----- nvinfo : EIATTR_MIN_STACK_SIZE
	.align		4
.L_27:
        /*00a8*/ 	.byte	0x04, 0x12
        /*00aa*/ 	.short	(.L_29 - .L_28)
	.align		4
.L_28:
        /*00ac*/ 	.word	index@(_Z9ccc_loop3PKiS0_S0_PdS1_PKdS3_iiPi)
        /*00b0*/ 	.word	0x00000000


	//----- nvinfo : EIATTR_MIN_STACK_SIZE
	.align		4
.L_29:
        /*00b4*/ 	.byte	0x04, 0x12
        /*00b6*/ 	.short	(.L_31 - .L_30)
	.align		4
.L_30:
        /*00b8*/ 	.word	index@(_Z11ccc_loop2_2PKiPKdS2_S2_S2_PdPii)
        /*00bc*/ 	.word	0x00000000


	//----- nvinfo : EIATTR_MIN_STACK_SIZE
	.align		4
.L_31:
        /*00c0*/ 	.byte	0x04, 0x12
        /*00c2*/ 	.short	(.L_33 - .L_32)
	.align		4
.L_32:
        /*00c4*/ 	.word	index@(_Z9ccc_loop2PKiS0_S0_PKdS2_S2_S2_S2_S2_PdS3_iiPi)
        /*00c8*/ 	.word	0x00000000


	//----- nvinfo : EIATTR_MIN_STACK_SIZE
	.align		4
.L_33:
        /*00cc*/ 	.byte	0x04, 0x12
        /*00ce*/ 	.short	(.L_35 - .L_34)
	.align		4
.L_34:
        /*00d0*/ 	.word	index@(_Z11ccc_loop1_2PKdS0_S0_PdPKiiS3_S3_ii)
        /*00d4*/ 	.word	0x00000000


	//----- nvinfo : EIATTR_MIN_STACK_SIZE
	.align		4
.L_35:
        /*00d8*/ 	.byte	0x04, 0x12
        /*00da*/ 	.short	(.L_37 - .L_36)
	.align		4
.L_36:
        /*00dc*/ 	.word	index@(_Z9ccc_loop1PKiS0_PKdS2_S2_S2_PdiiPi)
        /*00e0*/ 	.word	0x00000000
.L_37:


//--------------------- .nv.compat                --------------------------
	.section	.nv.compat,"",@"SHT_CUDA_COMPAT_INFO"
	.align	4
        /*0000*/ 	.byte	0x02, 0x09, 0x00, 0x00, 0x02, 0x02, 0x01, 0x00, 0x02, 0x05, 0x05, 0x00, 0x03, 0x07, 0x01, 0x01
        /*0010*/ 	.byte	0x02, 0x03, 0x00, 0x00, 0x02, 0x06, 0x01, 0x00, 0x04, 0x0b, 0x08, 0x00, 0x01, 0x00, 0x00, 0x00
        /*0020*/ 	.byte	0x00, 0x00, 0x00, 0x00


//--------------------- .nv.info._Z9ccc_loop3PKiS0_S0_PdS1_PKdS3_iiPi --------------------------
	.section	.nv.info._Z9ccc_loop3PKiS0_S0_PdS1_PKdS3_iiPi,"",@"SHT_CUDA_INFO"
	.sectionflags	@""
	.align	4


	//----- nvinfo : EIATTR_CUDA_API_VERSION
	.align		4
        /*0000*/ 	.byte	0x04, 0x37
        /*0002*/ 	.short	(.L_39 - .L_38)
.L_38:
        /*0004*/ 	.word	0x00000082


	//----- nvinfo : EIATTR_KPARAM_INFO
	.align		4
.L_39:
        /*0008*/ 	.byte	0x04, 0x17
        /*000a*/ 	.short	(.L_41 - .L_40)
.L_40:
        /*000c*/ 	.word	0x00000000
        /*0010*/ 	.short	0x0009
        /*0012*/ 	.short	0x0040
        /*0014*/ 	.byte	0x00, 0xf5, 0x21, 0x00


	//----- nvinfo : EIATTR_KPARAM_INFO
	.align		4
.L_41:
        /*0018*/ 	.byte	0x04, 0x17
        /*001a*/ 	.short	(.L_43 - .L_42)
.L_42:
        /*001c*/ 	.word	0x00000000
        /*0020*/ 	.short	0x0008
        /*0022*/ 	.short	0x003c
        /*0024*/ 	.byte	0x00, 0xf0, 0x11, 0x00


	//----- nvinfo : EIATTR_KPARAM_INFO
	.align		4
.L_43:
        /*0028*/ 	.byte	0x04, 0x17
        /*002a*/ 	.short	(.L_45 - .L_44)
.L_44:
        /*002c*/ 	.word	0x00000000
        /*0030*/ 	.short	0x0007
        /*0032*/ 	.short	0x0038
        /*0034*/ 	.byte	0x00, 0xf0, 0x11, 0x00


	//----- nvinfo : EIATTR_KPARAM_INFO
	.align		4
.L_45:
        /*0038*/ 	.byte	0x04, 0x17
        /*003a*/ 	.short	(.L_47 - .L_46)
.L_46:
        /*003c*/ 	.word	0x00000000
        /*0040*/ 	.short	0x0006
        /*0042*/ 	.short	0x0030
        /*0044*/ 	.byte	0x00, 0xf5, 0x21, 0x00


	//----- nvinfo : EIATTR_KPARAM_INFO
	.align		4
.L_47:
        /*0048*/ 	.byte	0x04, 0x17
        /*004a*/ 	.short	(.L_49 - .L_48)
.L_48:
        /*004c*/ 	.word	0x00000000
        /*0050*/ 	.short	0x0005
        /*0052*/ 	.short	0x0028
        /*0054*/ 	.byte	0x00, 0xf5, 0x21, 0x00


	//----- nvinfo : EIATTR_KPARAM_INFO
	.align		4
.L_49:
        /*0058*/ 	.byte	0x04, 0x17
        /*005a*/ 	.short	(.L_51 - .L_50)
.L_50:
        /*005c*/ 	.word	0x00000000
        /*0060*/ 	.short	0x0004
        /*0062*/ 	.short	0x0020
        /*0064*/ 	.byte	0x00, 0xf5, 0x21, 0x00


	//----- nvinfo : EIATTR_KPARAM_INFO
	.align		4
.L_51:
        /*0068*/ 	.byte	0x04, 0x17
        /*006a*/ 	.short	(.L_53 - .L_52)
.L_52:
        /*006c*/ 	.word	0x00000000
        /*0070*/ 	.short	0x0003
        /*0072*/ 	.short	0x0018
        /*0074*/ 	.byte	0x00, 0xf5, 0x21, 0x00


	//----- nvinfo : EIATTR_KPARAM_INFO
	.align		4
.L_53:
        /*0078*/ 	.byte	0x04, 0x17
        /*007a*/ 	.short	(.L_55 - .L_54)
.L_54:
        /*007c*/ 	.word	0x00000000
        /*0080*/ 	.short	0x0002
        /*0082*/ 	.short	0x0010
        /*0084*/ 	.byte	0x00, 0xf5, 0x21, 0x00


	//----- nvinfo : EIATTR_KPARAM_INFO
	.align		4
.L_55:
        /*0088*/ 	.byte	0x04, 0x17
        /*008a*/ 	.short	(.L_57 - .L_56)
.L_56:
        /*008c*/ 	.word	0x00000000
        /*0090*/ 	.short	0x0001
        /*0092*/ 	.short	0x0008
        /*0094*/ 	.byte	0x00, 0xf5, 0x21, 0x00


	//----- nvinfo : EIATTR_KPARAM_INFO
	.align		4
.L_57:
        /*0098*/ 	.byte	0x04, 0x17
        /*009a*/ 	.short	(.L_59 - .L_58)
.L_58:
        /*009c*/ 	.word	0x00000000
        /*00a0*/ 	.short	0x0000
        /*00a2*/ 	.short	0x0000
        /*00a4*/ 	.byte	0x00, 0xf5, 0x21, 0x00


	//----- nvinfo : EIATTR_SPARSE_MMA_MASK
	.align		4
.L_59:
        /*00a8*/ 	.byte	0x03, 0x50
        /*00aa*/ 	.short	0x0000


	//----- nvinfo : EIATTR_MAXREG_COUNT
	.align		4
        /*00ac*/ 	.byte	0x03, 0x1b
        /*00ae*/ 	.short	0x00ff


	//----- nvinfo : EIATTR_MERCURY_ISA_VERSION
	.align		4
        /*00b0*/ 	.byte	0x03, 0x5f
        /*00b2*/ 	.short	0x0101


	//----- nvinfo : EIATTR_VRC_CTA_INIT_COUNT
	.align		4
        /*00b4*/ 	.byte	0x02, 0x4a
	.zero		1
	.zero		1


	//----- nvinfo : EIATTR_EXIT_INSTR_OFFSETS
	.align		4
        /*00b8*/ 	.byte	0x04, 0x1c
        /*00ba*/ 	.short	(.L_61 - .L_60)


	//   ....[0]....
.L_60:
        /*00bc*/ 	.word	0x00000100


	//   ....[1]....
        /*00c0*/ 	.word	0x00000620


	//   ....[2]....
        /*00c4*/ 	.word	0x00003000


	//   ....[3]....
        /*00c8*/ 	.word	0x00005d90


	//----- nvinfo : EIATTR_CRS_STACK_SIZE
	.align		4
.L_61:
        /*00cc*/ 	.byte	0x04, 0x1e
        /*00ce*/ 	.short	(.L_63 - .L_62)
.L_62:
        /*00d0*/ 	.word	0x00000000


	//----- nvinfo : EIATTR_CBANK_PARAM_SIZE
	.align		4
.L_63:
        /*00d4*/ 	.byte	0x03, 0x19
        /*00d6*/ 	.short	0x0048


	//----- nvinfo : EIATTR_PARAM_CBANK
	.align		4
        /*00d8*/ 	.byte	0x04, 0x0a
        /*00da*/ 	.short	(.L_65 - .L_64)
	.align		4
.L_64:
        /*00dc*/ 	.word	index@(.nv.constant0._Z9ccc_loop3PKiS0_S0_PdS1_PKdS3_iiPi)
        /*00e0*/ 	.short	0x0380
        /*00e2*/ 	.short	0x0048


	//----- nvinfo : EIATTR_SW_WAR
	.align		4
.L_65:
        /*00e4*/ 	.byte	0x04, 0x36
        /*00e6*/ 	.short	(.L_67 - .L_66)
.L_66:
        /*00e8*/ 	.word	0x00000008
.L_67:


//--------------------- .nv.info._Z11ccc_loop2_2PKiPKdS2_S2_S2_PdPii --------------------------
	.section	.nv.info._Z11ccc_loop2_2PKiPKdS2_S2_S2_PdPii,"",@"SHT_CUDA_INFO"
	.sectionflags	@""
	.align	4


	//----- nvinfo : EIATTR_CUDA_API_VERSION
	.align		4
        /*0000*/ 	.byte	0x04, 0x37
        /*0002*/ 	.short	(.L_69 - .L_68)
.L_68:
        /*0004*/ 	.word	0x00000082


	//----- nvinfo : EIATTR_KPARAM_INFO
	.align		4
.L_69:
        /*0008*/ 	.byte	0x04, 0x17
        /*000a*/ 	.short	(.L_71 - .L_70)
.L_70:
        /*000c*/ 	.word	0x00000000
        /*0010*/ 	.short	0x0007
        /*0012*/ 	.short	0x0038
        /*0014*/ 	.byte	0x00, 0xf0, 0x11, 0x00


	//----- nvinfo : EIATTR_KPARAM_INFO
	.align		4
.L_71:
        /*0018*/ 	.byte	0x04, 0x17
        /*001a*/ 	.short	(.L_73 - .L_72)
.L_72:
        /*001c*/ 	.word	0x00000000
        /*0020*/ 	.short	0x0006
        /*0022*/ 	.short	0x0030
        /*0024*/ 	.byte	0x00, 0xf5, 0x21, 0x00


	//----- nvinfo : EIATTR_KPARAM_INFO
	.align		4
.L_73:
        /*0028*/ 	.byte	0x04, 0x17
        /*002a*/ 	.short	(.L_75 - .L_74)
.L_74:
        /*002c*/ 	.word	0x00000000
        /*0030*/ 	.short	0x0005
        /*0032*/ 	.short	0x0028
        /*0034*/ 	.byte	0x00, 0xf5, 0x21, 0x00


	//----- nvinfo : EIATTR_KPARAM_INFO
	.align		4
.L_75:
        /*0038*/ 	.byte	0x04, 0x17
        /*003a*/ 	.short	(.L_77 - .L_76)
.L_76:
        /*003c*/ 	.word	0x00000000
        /*0040*/ 	.short	0x0004
        /*0042*/ 	.short	0x0020
        /*0044*/ 	.byte	0x00, 0xf5, 0x21, 0x00


	//----- nvinfo : EIATTR_KPARAM_INFO
	.align		4
.L_77:
        /*0048*/ 	.byte	0x04, 0x17
        /*004a*/ 	.short	(.L_79 - .L_78)
.L_78:
        /*004c*/ 	.word	0x00000000
        /*0050*/ 	.short	0x0003
        /*0052*/ 	.short	0x0018
        /*0054*/ 	.byte	0x00, 0xf5, 0x21, 0x00


	//----- nvinfo : EIATTR_KPARAM_INFO
	.align		4
.L_79:
        /*0058*/ 	.byte	0x04, 0x17
        /*005a*/ 	.short	(.L_81 - .L_80)
.L_80:
        /*005c*/ 	.word	0x00000000
        /*0060*/ 	.short	0x0002
        /*0062*/ 	.short	0x0010
        /*0064*/ 	.byte	0x00, 0xf5, 0x21, 0x00


	//----- nvinfo : EIATTR_KPARAM_INFO
	.align		4
.L_81:
        /*0068*/ 	.byte	0x04, 0x17
        /*006a*/ 	.short	(.L_83 - .L_82)
.L_82:
        /*006c*/ 	.word	0x00000000
        /*0070*/ 	.short	0x0001
        /*0072*/ 	.short	0x0008
        /*0074*/ 	.byte	0x00, 0xf5, 0x21, 0x00


	//----- nvinfo : EIATTR_KPARAM_INFO
	.align		4
.L_83:
        /*0078*/ 	.byte	0x04, 0x17
        /*007a*/ 	.short	(.L_85 - .L_84)
.L_84:
        /*007c*/ 	.word	0x00000000
        /*0080*/ 	.short	0x0000
        /*0082*/ 	.short	0x0000
        /*0084*/ 	.byte	0x00, 0xf5, 0x21, 0x00


	//----- nvinfo : EIATTR_SPARSE_MMA_MASK
	.align		4
.L_85:
        /*0088*/ 	.byte	0x03, 0x50
        /*008a*/ 	.short	0x0000


	//----- nvinfo : EIATTR_MAXREG_COUNT
	.align		4
        /*008c*/ 	.byte	0x03, 0x1b
        /*008e*/ 	.short	0x00ff


	//----- nvinfo : EIATTR_MERCURY_ISA_VERSION
	.align		4
        /*0090*/ 	.byte	0x03, 0x5f
        /*0092*/ 	.short	0x0101


	//----- nvinfo : EIATTR_VRC_CTA_INIT_COUNT
	.align		4
        /*0094*/ 	.byte	0x02, 0x4a
	.zero		1
	.zero		1


	//----- nvinfo : EIATTR_EXIT_INSTR_OFFSETS
	.align		4
        /*0098*/ 	.byte	0x04, 0x1c
        /*009a*/ 	.short	(.L_87 - .L_86)


	//   ....[0]....
.L_86:
        /*009c*/ 	.word	0x00000070


	//   ....[1]....
        /*00a0*/ 	.word	0x000002f0


	//----- nvinfo : EIATTR_CRS_STACK_SIZE
	.align		4
.L_87:
        /*00a4*/ 	.byte	0x04, 0x1e
        /*00a6*/ 	.short	(.L_89 - .L_88)
.L_88:
        /*00a8*/ 	.word	0x00000000


	//----- nvinfo : EIATTR_CBANK_PARAM_SIZE
	.align		4
.L_89:
        /*00ac*/ 	.byte	0x03, 0x19
        /*00ae*/ 	.short	0x003c


	//----- nvinfo : EIATTR_PARAM_CBANK
	.align		4
        /*00b0*/ 	.byte	0x04, 0x0a
        /*00b2*/ 	.short	(.L_91 - .L_90)
	.align		4
.L_90:
        /*00b4*/ 	.word	index@(.nv.constant0._Z11ccc_loop2_2PKiPKdS2_S2_S2_PdPii)
        /*00b8*/ 	.short	0x0380
        /*00ba*/ 	.short	0x003c


	//----- nvinfo : EIATTR_SW_WAR
	.align		4
.L_91:
        /*00bc*/ 	.byte	0x04, 0x36
        /*00be*/ 	.short	(.L_93 - .L_92)
.L_92:
        /*00c0*/ 	.word	0x00000008
.L_93:


//--------------------- .nv.info._Z9ccc_loop2PKiS0_S0_PKdS2_S2_S2_S2_S2_PdS3_iiPi --------------------------
	.section	.nv.info._Z9ccc_loop2PKiS0_S0_PKdS2_S2_S2_S2_S2_PdS3_iiPi,"",@"SHT_CUDA_INFO"
	.sectionflags	@""
	.align	4


	//----- nvinfo : EIATTR_CUDA_API_VERSION
	.align		4
        /*0000*/ 	.byte	0x04, 0x37
        /*0002*/ 	.short	(.L_95 - .L_94)
.L_94:
        /*0004*/ 	.word	0x00000082


	//----- nvinfo : EIATTR_KPARAM_INFO
	.align		4
.L_95:
        /*0008*/ 	.byte	0x04, 0x17
        /*000a*/ 	.short	(.L_97 - .L_96)
.L_96:
        /*000c*/ 	.word	0x00000000
        /*0010*/ 	.short	0x000d
        /*0012*/ 	.short	0x0060
        /*0014*/ 	.byte	0x00, 0xf5, 0x21, 0x00


	//----- nvinfo : EIATTR_KPARAM_INFO
	.align		4
.L_97:
        /*0018*/ 	.byte	0x04, 0x17
        /*001a*/ 	.short	(.L_99 - .L_98)
.L_98:
        /*001c*/ 	.word	0x00000000
        /*0020*/ 	.short	0x000c
        /*0022*/ 	.short	0x005c
        /*0024*/ 	.byte	0x00, 0xf0, 0x11, 0x00


	//----- nvinfo : EIATTR_KPARAM_INFO
	.align		4
.L_99:
        /*0028*/ 	.byte	0x04, 0x17
        /*002a*/ 	.short	(.L_101 - .L_100)
.L_100:
        /*002c*/ 	.word	0x00000000
        /*0030*/ 	.short	0x000b
        /*0032*/ 	.short	0x0058
        /*0034*/ 	.byte	0x00, 0xf0, 0x11, 0x00


	//----- nvinfo : EIATTR_KPARAM_INFO
	.align		4
.L_101:
        /*0038*/ 	.byte	0x04, 0x17
        /*003a*/ 	.short	(.L_103 - .L_102)
.L_102:
        /*003c*/ 	.word	0x00000000
        /*0040*/ 	.short	0x000a
        /*0042*/ 	.short	0x0050
        /*0044*/ 	.byte	0x00, 0xf5, 0x21, 0x00


	//----- nvinfo : EIATTR_KPARAM_INFO
	.align		4
.L_103:
        /*0048*/ 	.byte	0x04, 0x17
        /*004a*/ 	.short	(.L_105 - .L_104)
.L_104:
        /*004c*/ 	.word	0x00000000
        /*0050*/ 	.short	0x0009
        /*0052*/ 	.short	0x0048
        /*0054*/ 	.byte	0x00, 0xf5, 0x21, 0x00


	//----- nvinfo : EIATTR_KPARAM_INFO
	.align		4
.L_105:
        /*0058*/ 	.byte	0x04, 0x17
        /*005a*/ 	.short	(.L_107 - .L_106)
.L_106:
        /*005c*/ 	.word	0x00000000
        /*0060*/ 	.short	0x0008
        /*0062*/ 	.short	0x0040
        /*0064*/ 	.byte	0x00, 0xf5, 0x21, 0x00


	//----- nvinfo : EIATTR_KPARAM_INFO
	.align		4
.L_107:
        /*0068*/ 	.byte	0x04, 0x17
        /*006a*/ 	.short	(.L_109 - .L_108)
.L_108:
        /*006c*/ 	.word	0x00000000
        /*0070*/ 	.short	0x0007
        /*0072*/ 	.short	0x0038
        /*0074*/ 	.byte	0x00, 0xf5, 0x21, 0x00


	//----- nvinfo : EIATTR_KPARAM_INFO
	.align		4
.L_109:
        /*0078*/ 	.byte	0x04, 0x17
        /*007a*/ 	.short	(.L_111 - .L_110)
.L_110:
        /*007c*/ 	.word	0x00000000
        /*0080*/ 	.short	0x0006
        /*0082*/ 	.short	0x0030
        /*0084*/ 	.byte	0x00, 0xf5, 0x21, 0x00


	//----- nvinfo : EIATTR_KPARAM_INFO
	.align		4
.L_111:
        /*0088*/ 	.byte	0x04, 0x17
        /*008a*/ 	.short	(.L_113 - .L_112)
.L_112:
        /*008c*/ 	.word	0x00000000
        /*0090*/ 	.short	0x0005
        /*0092*/ 	.short	0x0028
        /*0094*/ 	.byte	0x00, 0xf5, 0x21, 0x00


	//----- nvinfo : EIATTR_KPARAM_INFO
	.align		4
.L_113:
        /*0098*/ 	.byte	0x04, 0x17
        /*009a*/ 	.short	(.L_115 - .L_114)
.L_114:
        /*009c*/ 	.word	0x00000000
        /*00a0*/ 	.short	0x0004
        /*00a2*/ 	.short	0x0020
        /*00a4*/ 	.byte	0x00, 0xf5, 0x21, 0x00


	//----- nvinfo : EIATTR_KPARAM_INFO
	.align		4
.L_115:
        /*00a8*/ 	.byte	0x04, 0x17
        /*00aa*/ 	.short	(.L_117 - .L_116)
.L_116:
        /*00ac*/ 	.word	0x00000000
        /*00b0*/ 	.short	0x0003
        /*00b2*/ 	.short	0x0018
        /*00b4*/ 	.byte	0x00, 0xf5, 0x21, 0x00


	//----- nvinfo : EIATTR_KPARAM_INFO
	.align		4
.L_117:
        /*00b8*/ 	.byte	0x04, 0x17
        /*00ba*/ 	.short	(.L_119 - .L_118)
.L_118:
        /*00bc*/ 	.word	0x00000000
        /*00c0*/ 	.short	0x0002
        /*00c2*/ 	.short	0x0010
        /*00c4*/ 	.byte	0x00, 0xf5, 0x21, 0x00


	//----- nvinfo : EIATTR_KPARAM_INFO
	.align		4
.L_119:
        /*00c8*/ 	.byte	0x04, 0x17
        /*00ca*/ 	.short	(.L_121 - .L_120)
.L_120:
        /*00cc*/ 	.word	0x00000000
        /*00d0*/ 	.short	0x0001
        /*00d2*/ 	.short	0x0008
        /*00d4*/ 	.byte	0x00, 0xf5, 0x21, 0x00


	//----- nvinfo : EIATTR_KPARAM_INFO
	.align		4
.L_121:
        /*00d8*/ 	.byte	0x04, 0x17
        /*00da*/ 	.short	(.L_123 - .L_122)
.L_122:
        /*00dc*/ 	.word	0x00000000
        /*00e0*/ 	.short	0x0000
        /*00e2*/ 	.short	0x0000
        /*00e4*/ 	.byte	0x00, 0xf5, 0x21, 0x00


	//----- nvinfo : EIATTR_SPARSE_MMA_MASK
	.align		4
.L_123:
        /*00e8*/ 	.byte	0x03, 0x50
        /*00ea*/ 	.short	0x0000


	//----- nvinfo : EIATTR_MAXREG_COUNT
	.align		4
        /*00ec*/ 	.byte	0x03, 0x1b
        /*00ee*/ 	.short	0x00ff


	//----- nvinfo : EIATTR_MERCURY_ISA_VERSION
	.align		4
        /*00f0*/ 	.byte	0x03, 0x5f
        /*00f2*/ 	.short	0x0101


	//----- nvinfo : EIATTR_VRC_CTA_INIT_COUNT
	.align		4
        /*00f4*/ 	.byte	0x02, 0x4a
	.zero		1
	.zero		1


	//----- nvinfo : EIATTR_EXIT_INSTR_OFFSETS
	.align		4
        /*00f8*/ 	.byte	0x04, 0x1c
        /*00fa*/ 	.short	(.L_125 - .L_124)


	//   ....[0]....
.L_124:
        /*00fc*/ 	.word	0x000000c0


	//   ....[1]....
        /*0100*/ 	.word	0x00000130


	//   ....[2]....
        /*0104*/ 	.word	0x00000230


	//----- nvinfo : EIATTR_CBANK_PARAM_SIZE
	.align		4
.L_125:
        /*0108*/ 	.byte	0x03, 0x19
        /*010a*/ 	.short	0x0068


	//----- nvinfo : EIATTR_PARAM_CBANK
	.align		4
        /*010c*/ 	.byte	0x04, 0x0a
        /*010e*/ 	.short	(.L_127 - .L_126)
	.align		4
.L_126:
        /*0110*/ 	.word	index@(.nv.constant0._Z9ccc_loop2PKiS0_S0_PKdS2_S2_S2_S2_S2_PdS3_iiPi)
        /*0114*/ 	.short	0x0380
        /*0116*/ 	.short	0x0068


	//----- nvinfo : EIATTR_SW_WAR
	.align		4
.L_127:
        /*0118*/ 	.byte	0x04, 0x36
        /*011a*/ 	.short	(.L_129 - .L_128)
.L_128:
        /*011c*/ 	.word	0x00000008
.L_129:


//--------------------- .nv.info._Z11ccc_loop1_2PKdS0_S0_PdPKiiS3_S3_ii --------------------------
	.section	.nv.info._Z11ccc_loop1_2PKdS0_S0_PdPKiiS3_S3_ii,"",@"SHT_CUDA_INFO"
	.sectionflags	@""
	.align	4


	//----- nvinfo : EIATTR_CUDA_API_VERSION
	.align		4
        /*0000*/ 	.byte	0x04, 0x37
        /*0002*/ 	.short	(.L_131 - .L_130)
.L_130:
        /*0004*/ 	.word	0x00000082


	//----- nvinfo : EIATTR_KPARAM_INFO
	.align		4
.L_131:
        /*0008*/ 	.byte	0x04, 0x17
        /*000a*/ 	.short	(.L_133 - .L_132)
.L_132:
        /*000c*/ 	.word	0x00000000
        /*0010*/ 	.short	0x0009
        /*0012*/ 	.short	0x0044
        /*0014*/ 	.byte	0x00, 0xf0, 0x11, 0x00


	//----- nvinfo : EIATTR_KPARAM_INFO
	.align		4
.L_133:
        /*0018*/ 	.byte	0x04, 0x17
        /*001a*/ 	.short	(.L_135 - .L_134)
.L_134:
        /*001c*/ 	.word	0x00000000
        /*0020*/ 	.short	0x0008
        /*0022*/ 	.short	0x0040
        /*0024*/ 	.byte	0x00, 0xf0, 0x11, 0x00


	//----- nvinfo : EIATTR_KPARAM_INFO
	.align		4
.L_135:
        /*0028*/ 	.byte	0x04, 0x17
        /*002a*/ 	.short	(.L_137 - .L_136)
.L_136:
        /*002c*/ 	.word	0x00000000
        /*0030*/ 	.short	0x0007
        /*0032*/ 	.short	0x0038
        /*0034*/ 	.byte	0x00, 0xf5, 0x21, 0x00


	//----- nvinfo : EIATTR_KPARAM_INFO
	.align		4
.L_137:
        /*0038*/ 	.byte	0x04, 0x17
        /*003a*/ 	.short	(.L_139 - .L_138)
.L_138:
        /*003c*/ 	.word	0x00000000
        /*0040*/ 	.short	0x0006
        /*0042*/ 	.short	0x0030
        /*0044*/ 	.byte	0x00, 0xf5, 0x21, 0x00


	//----- nvinfo : EIATTR_KPARAM_INFO
	.align		4
.L_139:
        /*0048*/ 	.byte	0x04, 0x17
        /*004a*/ 	.short	(.L_141 - .L_140)
.L_140:
        /*004c*/ 	.word	0x00000000
        /*0050*/ 	.short	0x0005
        /*0052*/ 	.short	0x0028
        /*0054*/ 	.byte	0x00, 0xf0, 0x11, 0x00


	//----- nvinfo : EIATTR_KPARAM_INFO
	.align		4
.L_141:
        /*0058*/ 	.byte	0x04, 0x17
        /*005a*/ 	.short	(.L_143 - .L_142)
.L_142:
        /*005c*/ 	.word	0x00000000
        /*0060*/ 	.short	0x0004
        /*0062*/ 	.short	0x0020
        /*0064*/ 	.byte	0x00, 0xf5, 0x21, 0x00


	//----- nvinfo : EIATTR_KPARAM_INFO
	.align		4
.L_143:
        /*0068*/ 	.byte	0x04, 0x17
        /*006a*/ 	.short	(.L_145 - .L_144)
.L_144:
        /*006c*/ 	.word	0x00000000
        /*0070*/ 	.short	0x0003
        /*0072*/ 	.short	0x0018
        /*0074*/ 	.byte	0x00, 0xf5, 0x21, 0x00


	//----- nvinfo : EIATTR_KPARAM_INFO
	.align		4
.L_145:
        /*0078*/ 	.byte	0x04, 0x17
        /*007a*/ 	.short	(.L_147 - .L_146)
.L_146:
        /*007c*/ 	.word	0x00000000
        /*0080*/ 	.short	0x0002
        /*0082*/ 	.short	0x0010
        /*0084*/ 	.byte	0x00, 0xf5, 0x21, 0x00


	//----- nvinfo : EIATTR_KPARAM_INFO
	.align		4
.L_147:
        /*0088*/ 	.byte	0x04, 0x17
        /*008a*/ 	.short	(.L_149 - .L_148)
.L_148:
        /*008c*/ 	.word	0x00000000
        /*0090*/ 	.short	0x0001
        /*0092*/ 	.short	0x0008
        /*0094*/ 	.byte	0x00, 0xf5, 0x21, 0x00


	//----- nvinfo : EIATTR_KPARAM_INFO
	.align		4
.L_149:
        /*0098*/ 	.byte	0x04, 0x17
        /*009a*/ 	.short	(.L_151 - .L_150)
.L_150:
        /*009c*/ 	.word	0x00000000
        /*00a0*/ 	.short	0x0000
        /*00a2*/ 	.short	0x0000
        /*00a4*/ 	.byte	0x00, 0xf5, 0x21, 0x00


	//----- nvinfo : EIATTR_SPARSE_MMA_MASK
	.align		4
.L_151:
        /*00a8*/ 	.byte	0x03, 0x50
        /*00aa*/ 	.short	0x0000


	//----- nvinfo : EIATTR_MAXREG_COUNT
	.align		4
        /*00ac*/ 	.byte	0x03, 0x1b
        /*00ae*/ 	.short	0x00ff


	//----- nvinfo : EIATTR_MERCURY_ISA_VERSION
	.align		4
        /*00b0*/ 	.byte	0x03, 0x5f
        /*00b2*/ 	.short	0x0101


	//----- nvinfo : EIATTR_VRC_CTA_INIT_COUNT
	.align		4
        /*00b4*/ 	.byte	0x02, 0x4a
	.zero		1
	.zero		1


	//----- nvinfo : EIATTR_EXIT_INSTR_OFFSETS
	.align		4
        /*00b8*/ 	.byte	0x04, 0x1c
        /*00ba*/ 	.short	(.L_153 - .L_152)


	//   ....[0]....
.L_152:
        /*00bc*/ 	.word	0x00000070


	//   ....[1]....
        /*00c0*/ 	.word	0x00000c50


	//----- nvinfo : EIATTR_CRS_STACK_SIZE
	.align		4
.L_153:
        /*00c4*/ 	.byte	0x04, 0x1e
        /*00c6*/ 	.short	(.L_155 - .L_154)
.L_154:
        /*00c8*/ 	.word	0x00000000


	//----- nvinfo : EIATTR_CBANK_PARAM_SIZE
	.align		4
.L_155:
        /*00cc*/ 	.byte	0x03, 0x19
        /*00ce*/ 	.short	0x0048


	//----- nvinfo : EIATTR_PARAM_CBANK
	.align		4
        /*00d0*/ 	.byte	0x04, 0x0a
        /*00d2*/ 	.short	(.L_157 - .L_156)
	.align		4
.L_156:
        /*00d4*/ 	.word	index@(.nv.constant0._Z11ccc_loop1_2PKdS0_S0_PdPKiiS3_S3_ii)
        /*00d8*/ 	.short	0x0380
        /*00da*/ 	.short	0x0048


	//----- nvinfo : EIATTR_SW_WAR
	.align		4
.L_157:
        /*00dc*/ 	.byte	0x04, 0x36
        /*00de*/ 	.short	(.L_159 - .L_158)
.L_158:
        /*00e0*/ 	.word	0x00000008
.L_159:


//--------------------- .nv.info._Z9ccc_loop1PKiS0_PKdS2_S2_S2_PdiiPi --------------------------
	.section	.nv.info._Z9ccc_loop1PKiS0_PKdS2_S2_S2_PdiiPi,"",@"SHT_CUDA_INFO"
	.sectionflags	@""
	.align	4


	//----- nvinfo : EIATTR_CUDA_API_VERSION
	.align		4
        /*0000*/ 	.byte	0x04, 0x37
        /*0002*/ 	.short	(.L_161 - .L_160)
.L_160:
        /*0004*/ 	.word	0x00000082


	//----- nvinfo : EIATTR_KPARAM_INFO
	.align		4
.L_161:
        /*0008*/ 	.byte	0x04, 0x17
        /*000a*/ 	.short	(.L_163 - .L_162)
.L_162:
        /*000c*/ 	.word	0x00000000
        /*0010*/ 	.short	0x0009
        /*0012*/ 	.short	0x0040
        /*0014*/ 	.byte	0x00, 0xf5, 0x21, 0x00


	//----- nvinfo : EIATTR_KPARAM_INFO
	.align		4
.L_163:
        /*0018*/ 	.byte	0x04, 0x17
        /*001a*/ 	.short	(.L_165 - .L_164)
.L_164:
        /*001c*/ 	.word	0x00000000
        /*0020*/ 	.short	0x0008
        /*0022*/ 	.short	0x003c
        /*0024*/ 	.byte	0x00, 0xf0, 0x11, 0x00


	//----- nvinfo : EIATTR_KPARAM_INFO
	.align		4
.L_165:
        /*0028*/ 	.byte	0x04, 0x17
        /*002a*/ 	.short	(.L_167 - .L_166)
.L_166:
        /*002c*/ 	.word	0x00000000
        /*0030*/ 	.short	0x0007
        /*0032*/ 	.short	0x0038
        /*0034*/ 	.byte	0x00, 0xf0, 0x11, 0x00


	//----- nvinfo : EIATTR_KPARAM_INFO
	.align		4
.L_167:
        /*0038*/ 	.byte	0x04, 0x17
        /*003a*/ 	.short	(.L_169 - .L_168)
.L_168:
        /*003c*/ 	.word	0x00000000
        /*0040*/ 	.short	0x0006
        /*0042*/ 	.short	0x0030
        /*0044*/ 	.byte	0x00, 0xf5, 0x21, 0x00


	//----- nvinfo : EIATTR_KPARAM_INFO
	.align		4
.L_169:
        /*0048*/ 	.byte	0x04, 0x17
        /*004a*/ 	.short	(.L_171 - .L_170)
.L_170:
        /*004c*/ 	.word	0x00000000
        /*0050*/ 	.short	0x0005
        /*0052*/ 	.short	0x0028
        /*0054*/ 	.byte	0x00, 0xf5, 0x21, 0x00


	//----- nvinfo : EIATTR_KPARAM_INFO
	.align		4
.L_171:
        /*0058*/ 	.byte	0x04, 0x17
        /*005a*/ 	.short	(.L_173 - .L_172)
.L_172:
        /*005c*/ 	.word	0x00000000
        /*0060*/ 	.short	0x0004
        /*0062*/ 	.short	0x0020
        /*0064*/ 	.byte	0x00, 0xf5, 0x21, 0x00


	//----- nvinfo : EIATTR_KPARAM_INFO
	.align		4
.L_173:
        /*0068*/ 	.byte	0x04, 0x17
        /*006a*/ 	.short	(.L_175 - .L_174)
.L_174:
        /*006c*/ 	.word	0x00000000
        /*0070*/ 	.short	0x0003
        /*0072*/ 	.short	0x0018
        /*0074*/ 	.byte	0x00, 0xf5, 0x21, 0x00


	//----- nvinfo : EIATTR_KPARAM_INFO
	.align		4
.L_175:
        /*0078*/ 	.byte	0x04, 0x17
        /*007a*/ 	.short	(.L_177 - .L_176)
.L_176:
        /*007c*/ 	.word	0x00000000
        /*0080*/ 	.short	0x0002
        /*0082*/ 	.short	0x0010
        /*0084*/ 	.byte	0x00, 0xf5, 0x21, 0x00


	//----- nvinfo : EIATTR_KPARAM_INFO
	.align		4
.L_177:
        /*0088*/ 	.byte	0x04, 0x17
        /*008a*/ 	.short	(.L_179 - .L_178)
.L_178:
        /*008c*/ 	.word	0x00000000
        /*0090*/ 	.short	0x0001
        /*0092*/ 	.short	0x0008
        /*0094*/ 	.byte	0x00, 0xf5, 0x21, 0x00


	//----- nvinfo : EIATTR_KPARAM_INFO
	.align		4
.L_179:
        /*0098*/ 	.byte	0x04, 0x17
        /*009a*/ 	.short	(.L_181 - .L_180)
.L_180:
        /*009c*/ 	.word	0x00000000
        /*00a0*/ 	.short	0x0000
        /*00a2*/ 	.short	0x0000
        /*00a4*/ 	.byte	0x00, 0xf5, 0x21, 0x00


	//----- nvinfo : EIATTR_SPARSE_MMA_MASK
	.align		4
.L_181:
        /*00a8*/ 	.byte	0x03, 0x50
        /*00aa*/ 	.short	0x0000


	//----- nvinfo : EIATTR_MAXREG_COUNT
	.align		4
        /*00ac*/ 	.byte	0x03, 0x1b
        /*00ae*/ 	.short	0x00ff


	//----- nvinfo : EIATTR_MERCURY_ISA_VERSION
	.align		4
        /*00b0*/ 	.byte	0x03, 0x5f
        /*00b2*/ 	.short	0x0101


	//----- nvinfo : EIATTR_VRC_CTA_INIT_COUNT
	.align		4
        /*00b4*/ 	.byte	0x02, 0x4a
	.zero		1
	.zero		1


	//----- nvinfo : EIATTR_EXIT_INSTR_OFFSETS
	.align		4
        /*00b8*/ 	.byte	0x04, 0x1c
        /*00ba*/ 	.short	(.L_183 - .L_182)


	//   ....[0]....
.L_182:
        /*00bc*/ 	.word	0x000000c0


	//   ....[1]....
        /*00c0*/ 	.word	0x000002a0


	//----- nvinfo : EIATTR_CRS_STACK_SIZE
	.align		4
.L_183:
        /*00c4*/ 	.byte	0x04, 0x1e
        /*00c6*/ 	.short	(.L_185 - .L_184)
.L_184:
        /*00c8*/ 	.word	0x00000000


	//----- nvinfo : EIATTR_CBANK_PARAM_SIZE
	.align		4
.L_185:
        /*00cc*/ 	.byte	0x03, 0x19
        /*00ce*/ 	.short	0x0048


	//----- nvinfo : EIATTR_PARAM_CBANK
	.align		4
        /*00d0*/ 	.byte	0x04, 0x0a
        /*00d2*/ 	.short	(.L_187 - .L_186)
	.align		4
.L_186:
        /*00d4*/ 	.word	index@(.nv.constant0._Z9ccc_loop1PKiS0_PKdS2_S2_S2_PdiiPi)
        /*00d8*/ 	.short	0x0380
        /*00da*/ 	.short	0x0048


	//----- nvinfo : EIATTR_SW_WAR
	.align		4
.L_187:
        /*00dc*/ 	.byte	0x04, 0x36
        /*00de*/ 	.short	(.L_189 - .L_188)
.L_188:
        /*00e0*/ 	.word	0x00000008
.L_189:


//--------------------- .nv.callgraph             --------------------------
	.section	.nv.callgraph,"",@"SHT_CUDA_CALLGRAPH"
	.align	4
	.sectionentsize	8
	.align		4
        /*0000*/ 	.word	0x00000000
	.align		4
        /*0004*/ 	.word	0xffffffff
	.align		4
        /*0008*/ 	.word	0x00000000
	.align		4
        /*000c*/ 	.word	0xfffffffe
	.align		4
        /*0010*/ 	.word	0x00000000
	.align		4
        /*0014*/ 	.word	0xfffffffd
	.align		4
        /*0018*/ 	.word	0x00000000
	.align		4
        /*001c*/ 	.word	0xfffffffc


//--------------------- .text._Z9ccc_loop3PKiS0_S0_PdS1_PKdS3_iiPi --------------------------
	.section	.text._Z9ccc_loop3PKiS0_S0_PdS1_PKdS3_iiPi,"ax",@progbits
	.align	128
        .global         _Z9ccc_loop3PKiS0_S0_PdS1_PKdS3_iiPi
        .type           _Z9ccc_loop3PKiS0_S0_PdS1_PKdS3_iiPi,@function
        .size           _Z9ccc_loop3PKiS0_S0_PdS1_PKdS3_iiPi,(.L_x_201 - _Z9ccc_loop3PKiS0_S0_PdS1_PKdS3_iiPi)
        .other          _Z9ccc_loop3PKiS0_S0_PdS1_PKdS3_iiPi,@"STO_CUDA_ENTRY STV_DEFAULT"
_Z9ccc_loop3PKiS0_S0_PdS1_PKdS3_iiPi:
.text._Z9ccc_loop3PKiS0_S0_PdS1_PKdS3_iiPi:
[----:B------:R-:W-:Y:S01]  /*0000*/  LDC R1, c[0x0][0x37c] ;  /* 0x0000df00ff017b82 */ /* 0x000fe20000000800 */
[----:B------:R-:W0:Y:S07]  /*0010*/  S2R R34, SR_TID.Y ;  /* 0x0000000000227919 */ /* 0x000e2e0000002200 */
[----:B------:R-:W1:Y:S01]  /*0020*/  LDC R3, c[0x0][0x360] ;  /* 0x0000d800ff037b82 */ /* 0x000e620000000800 */
[----:B------:R-:W1:Y:S07]  /*0030*/  S2R R32, SR_TID.X ;  /* 0x0000000000207919 */ /* 0x000e6e0000002100 */
[----:B------:R-:W0:Y:S08]  /*0040*/  S2UR UR5, SR_CTAID.Y ;  /* 0x00000000000579c3 */ /* 0x000e300000002600 */
[----:B------:R-:W0:Y:S08]  /*0050*/  LDC R5, c[0x0][0x364] ;  /* 0x0000d900ff057b82 */ /* 0x000e300000000800 */
[----:B------:R-:W2:Y:S08]  /*0060*/  LDC.64 R42, c[0x0][0x3b8] ;  /* 0x0000ee00ff2a7b82 */ /* 0x000eb00000000a00 */
[----:B------:R-:W1:Y:S01]  /*0070*/  S2UR UR4, SR_CTAID.X ;  /* 0x00000000000479c3 */ /* 0x000e620000002500 */
[----:B0-----:R-:W-:-:S02]  /*0080*/  IMAD R34, R5, UR5, R34 ;  /* 0x0000000505227c24 */ /* 0x001fc4000f8e0222 */
[----:B--2---:R-:W-:-:S05]  /*0090*/  VIADD R5, R43, 0xffffffff ;  /* 0xffffffff2b057836 */ /* 0x004fca0000000000 */
[----:B------:R-:W-:Y:S01]  /*00a0*/  ISETP.GE.AND P0, PT, R34, R5, PT ;  /* 0x000000052200720c */ /* 0x000fe20003f06270 */
[----:B-1----:R-:W-:Y:S02]  /*00b0*/  IMAD R32, R3, UR4, R32 ;  /* 0x0000000403207c24 */ /* 0x002fe4000f8e0220 */
[----:B------:R-:W-:-:S05]  /*00c0*/  VIADD R3, R42, 0xffffffff ;  /* 0xffffffff2a037836 */ /* 0x000fca0000000000 */
[----:B------:R-:W-:-:S04]  /*00d0*/  ISETP.GE.OR P0, PT, R32, R3, P0 ;  /* 0x000000032000720c */ /* 0x000fc80000706670 */
[----:B------:R-:W-:-:S04]  /*00e0*/  ISETP.LT.OR P0, PT, R32, 0x1, P0 ;  /* 0x000000012000780c */ /* 0x000fc80000701670 */
[----:B------:R-:W-:-:S13]  /*00f0*/  ISETP.EQ.OR P0, PT, R34, RZ, P0 ;  /* 0x000000ff2200720c */ /* 0x000fda0000702670 */
[----:B------:R-:W-:Y:S05]  /*0100*/  @P0 EXIT ;  /* 0x000000000000094d */ /* 0x000fea0003800000 */
[----:B------:R-:W0:Y:S01]  /*0110*/  LDC.64 R22, c[0x0][0x3b0] ;  /* 0x0000ec00ff167b82 */ /* 0x000e220000000a00 */
[----:B------:R-:W-:Y:S01]  /*0120*/  IMAD R33, R34, R42, RZ ;  /* 0x0000002a22217224 */ /* 0x000fe200078e02ff */
[----:B------:R-:W1:Y:S03]  /*0130*/  LDCU.64 UR4, c[0x0][0x358] ;  /* 0x00006b00ff0477ac */ /* 0x000e660008000a00 */
[----:B------:R-:W-:Y:S02]  /*0140*/  IMAD.IADD R13, R33, 0x1, -R42 ;  /* 0x00000001210d7824 */ /* 0x000fe400078e0a2a */
[C---:B------:R-:W-:Y:S01]  /*0150*/  IMAD.IADD R12, R32.reuse, 0x1, R33 ;  /* 0x00000001200c7824 */ /* 0x040fe200078e0221 */
[----:B------:R-:W2:Y:S01]  /*0160*/  LDC.64 R8, c[0x0][0x3a8] ;  /* 0x0000ea00ff087b82 */ /* 0x000ea20000000a00 */
[----:B------:R-:W-:-:S04]  /*0170*/  IMAD.IADD R3, R32, 0x1, R13 ;  /* 0x0000000120037824 */ /* 0x000fc800078e020d */
[----:B------:R-:W-:-:S03]  /*0180*/  VIADD R35, R3, 0xffffffff ;  /* 0xffffffff03237836 */ /* 0x000fc60000000000 */
[----:B------:R-:W3:Y:S01]  /*0190*/  LDC.64 R10, c[0x0][0x380] ;  /* 0x0000e000ff0a7b82 */ /* 0x000ee20000000a00 */
[----:B0-----:R-:W-:-:S04]  /*01a0*/  IMAD.WIDE R30, R12, 0x8, R22 ;  /* 0x000000080c1e7825 */ /* 0x001fc800078e0216 */
[C---:B------:R-:W-:Y:S01]  /*01b0*/  IMAD.WIDE R22, R35.reuse, 0x8, R22 ;  /* 0x0000000823167825 */ /* 0x040fe200078e0216 */
[----:B-1----:R-:W4:Y:S03]  /*01c0*/  LDG.E.64.CONSTANT R4, desc[UR4][R30.64] ;  /* 0x000000041e047981 */ /* 0x002f26000c1e9b00 */
[--C-:B--2---:R-:W-:Y:S01]  /*01d0*/  IMAD.WIDE R54, R12, 0x8, R8.reuse ;  /* 0x000000080c367825 */ /* 0x104fe200078e0208 */
[----:B------:R-:W2:Y:S03]  /*01e0*/  LDG.E.64.CONSTANT R24, desc[UR4][R22.64] ;  /* 0x0000000416187981 */ /* 0x000ea6000c1e9b00 */
[----:B------:R-:W-:Y:S01]  /*01f0*/  IMAD.WIDE R8, R35, 0x8, R8 ;  /* 0x0000000823087825 */ /* 0x000fe200078e0208 */
[----:B------:R-:W5:Y:S03]  /*0200*/  LDG.E.64.CONSTANT R26, desc[UR4][R22.64+0x8] ;  /* 0x00000804161a7981 */ /* 0x000f66000c1e9b00 */
[C---:B------:R-:W-:Y:S01]  /*0210*/  IMAD.WIDE R60, R42.reuse, 0x8, R30 ;  /* 0x000000082a3c7825 */ /* 0x040fe200078e021e */
[----:B------:R-:W5:Y:S04]  /*0220*/  LDG.E.64.CONSTANT R50, desc[UR4][R8.64] ;  /* 0x0000000408327981 */ /* 0x000f68000c1e9b00 */
[----:B------:R-:W5:Y:S04]  /*0230*/  LDG.E.64.CONSTANT R48, desc[UR4][R8.64+0x8] ;  /* 0x0000080408307981 */ /* 0x000f68000c1e9b00 */
[----:B------:R3:W5:Y:S01]  /*0240*/  LDG.E.64.CONSTANT R28, desc[UR4][R8.64+0x10] ;  /* 0x00001004081c7981 */ /* 0x000762000c1e9b00 */
[----:B------:R-:W-:-:S03]  /*0250*/  IMAD.WIDE R58, R42, 0x8, R54 ;  /* 0x000000082a3a7825 */ /* 0x000fc600078e0236 */
[----:B------:R-:W5:Y:S04]  /*0260*/  LDG.E.64.CONSTANT R52, desc[UR4][R22.64+0x10] ;  /* 0x0000100416347981 */ /* 0x000f68000c1e9b00 */
[----:B------:R-:W5:Y:S01]  /*0270*/  LDG.E.64.CONSTANT R14, desc[UR4][R30.64+-0x8] ;  /* 0xfffff8041e0e7981 */ /* 0x000f62000c1e9b00 */
[----:B---3--:R-:W-:-:S03]  /*0280*/  IMAD.WIDE R8, R12, 0x4, R10 ;  /* 0x000000040c087825 */ /* 0x008fc600078e020a */
[----:B------:R-:W3:Y:S04]  /*0290*/  LDG.E.64.CONSTANT R16, desc[UR4][R30.64+0x8] ;  /* 0x000008041e107981 */ /* 0x000ee8000c1e9b00 */
[----:B------:R-:W3:Y:S04]  /*02a0*/  LDG.E.64.CONSTANT R18, desc[UR4][R60.64+-0x8] ;  /* 0xfffff8043c127981 */ /* 0x000ee8000c1e9b00 */
[----:B------:R-:W3:Y:S04]  /*02b0*/  LDG.E.64.CONSTANT R20, desc[UR4][R60.64] ;  /* 0x000000043c147981 */ /* 0x000ee8000c1e9b00 */
[----:B------:R-:W3:Y:S04]  /*02c0*/  LDG.E.64.CONSTANT R22, desc[UR4][R60.64+0x8] ;  /* 0x000008043c167981 */ /* 0x000ee8000c1e9b00 */
[----:B------:R-:W3:Y:S04]  /*02d0*/  LDG.E.CONSTANT R2, desc[UR4][R8.64] ;  /* 0x0000000408027981 */ /* 0x000ee8000c1e9900 */
[----:B------:R-:W3:Y:S04]  /*02e0*/  LDG.E.64.CONSTANT R6, desc[UR4][R54.64] ;  /* 0x0000000436067981 */ /* 0x000ee8000c1e9b00 */
[----:B------:R-:W3:Y:S04]  /*02f0*/  LDG.E.64.CONSTANT R36, desc[UR4][R54.64+-0x8] ;  /* 0xfffff80436247981 */ /* 0x000ee8000c1e9b00 */
[----:B------:R0:W3:Y:S04]  /*0300*/  LDG.E.64.CONSTANT R38, desc[UR4][R54.64+0x8] ;  /* 0x0000080436267981 */ /* 0x0000e8000c1e9b00 */
[----:B------:R-:W3:Y:S04]  /*0310*/  LDG.E.64.CONSTANT R40, desc[UR4][R58.64+-0x8] ;  /* 0xfffff8043a287981 */ /* 0x000ee8000c1e9b00 */
[----:B------:R-:W3:Y:S04]  /*0320*/  LDG.E.64.CONSTANT R44, desc[UR4][R58.64] ;  /* 0x000000043a2c7981 */ /* 0x000ee8000c1e9b00 */
[----:B------:R-:W3:Y:S01]  /*0330*/  LDG.E.64.CONSTANT R46, desc[UR4][R58.64+0x8] ;  /* 0x000008043a2e7981 */ /* 0x000ee2000c1e9b00 */
[----:B----4-:R-:W-:-:S02]  /*0340*/  DADD R56, R4, -R4 ;  /* 0x0000000004387229 */ /* 0x010fc40000000804 */
[C---:B--2---:R-:W-:Y:S02]  /*0350*/  DADD R24, R4.reuse, -R24 ;  /* 0x0000000004187229 */ /* 0x044fe40000000818 */
[----:B-----5:R-:W-:-:S04]  /*0360*/  DADD R26, R4, -R26 ;  /* 0x00000000041a7229 */ /* 0x020fc8000000081a */
[----:B0-----:R-:W-:-:S04]  /*0370*/  DMUL R54, R56, R56 ;  /* 0x0000003838367228 */ /* 0x001fc80000000000 */
[----:B------:R-:W-:Y:S02]  /*0380*/  DMUL R26, R26, R26 ;  /* 0x0000001a1a1a7228 */ /* 0x000fe40000000000 */
[C---:B------:R-:W-:Y:S02]  /*0390*/  DADD R52, R4.reuse, -R52 ;  /* 0x0000000004347229 */ /* 0x040fe40000000834 */
[C---:B------:R-:W-:Y:S02]  /*03a0*/  DADD R14, R4.reuse, -R14 ;  /* 0x00000000040e7229 */ /* 0x040fe4000000080e */
[C---:B---3--:R-:W-:Y:S02]  /*03b0*/  DADD R16, R4.reuse, -R16 ;  /* 0x0000000004107229 */ /* 0x048fe40000000810 */
[C---:B------:R-:W-:Y:S02]  /*03c0*/  DADD R18, R4.reuse, -R18 ;  /* 0x0000000004127229 */ /* 0x040fe40000000812 */
[----:B------:R-:W-:-:S02]  /*03d0*/  DADD R20, R4, -R20 ;  /* 0x0000000004147229 */ /* 0x000fc40000000814 */
[----:B------:R-:W-:Y:S01]  /*03e0*/  DADD R22, R4, -R22 ;  /* 0x0000000004167229 */ /* 0x000fe20000000816 */
[----:B------:R-:W-:Y:S01]  /*03f0*/  ISETP.GT.AND P0, PT, R2, RZ, PT ;  /* 0x000000ff0200720c */ /* 0x000fe20003f04270 */
[----:B------:R-:W-:Y:S02]  /*0400*/  DMUL R14, R14, R14 ;  /* 0x0000000e0e0e7228 */ /* 0x000fe40000000000 */
[C---:B------:R-:W-:Y:S02]  /*0410*/  DADD R56, R6.reuse, -R50 ;  /* 0x0000000006387229 */ /* 0x040fe40000000832 */
[C---:B------:R-:W-:Y:S02]  /*0420*/  DADD R50, R6.reuse, -R48 ;  /* 0x0000000006327229 */ /* 0x040fe40000000830 */
[C---:B------:R-:W-:Y:S02]  /*0430*/  DADD R48, R6.reuse, -R28 ;  /* 0x0000000006307229 */ /* 0x040fe4000000081c */
[----:B------:R-:W-:-:S02]  /*0440*/  DADD R30, R6, -R6 ;  /* 0x00000000061e7229 */ /* 0x000fc40000000806 */
[----:B------:R-:W-:Y:S02]  /*0450*/  DMUL R28, R24, R24 ;  /* 0x00000018181c7228 */ /* 0x000fe40000000000 */
[C---:B------:R-:W-:Y:S02]  /*0460*/  DADD R36, R6.reuse, -R36 ;  /* 0x0000000006247229 */ /* 0x040fe40000000824 */
[----:B------:R-:W-:Y:S02]  /*0470*/  DADD R38, R6, -R38 ;  /* 0x0000000006267229 */ /* 0x000fe40000000826 */
[----:B------:R-:W-:Y:S02]  /*0480*/  DMUL R16, R16, R16 ;  /* 0x0000001010107228 */ /* 0x000fe40000000000 */
[C---:B------:R-:W-:Y:S02]  /*0490*/  DADD R40, R6.reuse, -R40 ;  /* 0x0000000006287229 */ /* 0x040fe40000000828 */
[----:B------:R-:W-:-:S02]  /*04a0*/  DADD R44, R6, -R44 ;  /* 0x00000000062c7229 */ /* 0x000fc4000000082c */
[----:B------:R-:W-:Y:S02]  /*04b0*/  DADD R46, R6, -R46 ;  /* 0x00000000062e7229 */ /* 0x000fe4000000082e */
[----:B------:R-:W-:Y:S02]  /*04c0*/  DMUL R24, R52, R52 ;  /* 0x0000003434187228 */ /* 0x000fe40000000000 */
[----:B------:R-:W-:Y:S02]  /*04d0*/  DMUL R18, R18, R18 ;  /* 0x0000001212127228 */ /* 0x000fe40000000000 */
[----:B------:R-:W-:Y:S02]  /*04e0*/  DMUL R4, R20, R20 ;  /* 0x0000001414047228 */ /* 0x000fe40000000000 */
[----:B------:R-:W-:Y:S02]  /*04f0*/  DMUL R6, R22, R22 ;  /* 0x0000001616067228 */ /* 0x000fe40000000000 */
[----:B------:R-:W-:-:S02]  /*0500*/  DFMA R22, R36, R36, R14 ;  /* 0x000000242416722b */ /* 0x000fc4000000000e */
[----:B------:R-:W-:Y:S02]  /*0510*/  DFMA R20, R38, R38, R16 ;  /* 0x000000262614722b */ /* 0x000fe40000000010 */
[----:B------:R-:W-:Y:S02]  /*0520*/  DFMA R30, R30, R30, R54 ;  /* 0x0000001e1e1e722b */ /* 0x000fe40000000036 */
[----:B------:R-:W-:Y:S02]  /*0530*/  DFMA R28, R56, R56, R28 ;  /* 0x00000038381c722b */ /* 0x000fe4000000001c */
[----:B------:R-:W-:Y:S02]  /*0540*/  DFMA R26, R50, R50, R26 ;  /* 0x00000032321a722b */ /* 0x000fe4000000001a */
[----:B------:R-:W-:Y:S02]  /*0550*/  DFMA R24, R48, R48, R24 ;  /* 0x000000303018722b */ /* 0x000fe40000000018 */
[----:B------:R-:W-:-:S02]  /*0560*/  DFMA R18, R40, R40, R18 ;  /* 0x000000282812722b */ /* 0x000fc40000000012 */
[----:B------:R-:W-:Y:S02]  /*0570*/  DFMA R16, R44, R44, R4 ;  /* 0x0000002c2c10722b */ /* 0x000fe40000000004 */
[----:B------:R-:W-:Y:S01]  /*0580*/  DFMA R14, R46, R46, R6 ;  /* 0x0000002e2e0e722b */ /* 0x000fe20000000006 */
[----:B------:R-:W-:Y:S10]  /*0590*/  @P0 BRA `(.L_x_0) ;  /* 0x00000028009c0947 */ /* 0x000ff40003800000 */
[----:B------:R-:W0:Y:S01]  /*05a0*/  LDC.64 R40, c[0x0][0x3c0] ;  /* 0x0000f000ff287b82 */ /* 0x000e220000000a00 */
[C---:B------:R-:W-:Y:S02]  /*05b0*/  IADD3 R5, PT, PT, -R2.reuse, RZ, RZ ;  /* 0x000000ff02057210 */ /* 0x040fe40007ffe1ff */
[----:B------:R-:W-:-:S03]  /*05c0*/  IADD3 R7, PT, PT, -R2, 0x1, RZ ;  /* 0x0000000102077810 */ /* 0x000fc60007ffe1ff */
[----:B0-----:R-:W-:-:S04]  /*05d0*/  IMAD.WIDE.U32 R4, R5, 0x4, R40 ;  /* 0x0000000405047825 */ /* 0x001fc800078e0028 */
[----:B------:R-:W-:Y:S01]  /*05e0*/  IMAD.WIDE R6, R7, 0x4, R40 ;  /* 0x0000000407067825 */ /* 0x000fe200078e0228 */
[----:B------:R-:W2:Y:S04]  /*05f0*/  LDG.E.CONSTANT R0, desc[UR4][R4.64] ;  /* 0x0000000404007981 */ /* 0x000ea8000c1e9900 */
[----:B------:R-:W2:Y:S02]  /*0600*/  LDG.E.CONSTANT R3, desc[UR4][R6.64] ;  /* 0x0000000406037981 */ /* 0x000ea4000c1e9900 */
[----:B--2---:R-:W-:-:S13]  /*0610*/  ISETP.GE.AND P0, PT, R0, R3, PT ;  /* 0x000000030000720c */ /* 0x004fda0003f06270 */
[----:B------:R-:W-:Y:S05]  /*0620*/  @P0 EXIT ;  /* 0x000000000000094d */ /* 0x000fea0003800000 */
[----:B------:R-:W-:Y:S01]  /*0630*/  IADD3 R36, P0, PT, R8, -0x4, RZ ;  /* 0xfffffffc08247810 */ /* 0x000fe20007f1e0ff */
[----:B------:R-:W-:Y:S01]  /*0640*/  IMAD.WIDE R44, R35, 0x4, R10 ;  /* 0x00000004232c7825 */ /* 0x000fe200078e020a */
[----:B------:R-:W5:Y:S01]  /*0650*/  LDG.E.CONSTANT R7, desc[UR4][R8.64+-0x4] ;  /* 0xfffffc0408077981 */ /* 0x000f62000c1e9900 */
[----:B------:R-:W0:Y:S01]  /*0660*/  LDC.64 R32, c[0x0][0x398] ;  /* 0x0000e600ff207b82 */ /* 0x000e220000000a00 */
[----:B------:R-:W-:Y:S02]  /*0670*/  IADD3.X R37, PT, PT, R9, -0x1, RZ, P0, !PT ;  /* 0xffffffff09257810 */ /* 0x000fe400007fe4ff */
[----:B------:R-:W5:Y:S01]  /*0680*/  LDG.E.CONSTANT R58, desc[UR4][R8.64+0x4] ;  /* 0x00000404083a7981 */ /* 0x000f62000c1e9900 */
[----:B------:R-:W-:-:S03]  /*0690*/  IMAD.WIDE R36, R42, 0x4, R36 ;  /* 0x000000042a247825 */ /* 0x000fc600078e0224 */
[----:B------:R-:W5:Y:S04]  /*06a0*/  LDG.E.CONSTANT R13, desc[UR4][R44.64] ;  /* 0x000000042c0d7981 */ /* 0x000f68000c1e9900 */
[----:B------:R-:W2:Y:S04]  /*06b0*/  LDG.E.CONSTANT R4, desc[UR4][R36.64] ;  /* 0x0000000424047981 */ /* 0x000ea8000c1e9900 */
[----:B------:R-:W3:Y:S04]  /*06c0*/  LDG.E.CONSTANT R5, desc[UR4][R36.64+0x4] ;  /* 0x0000040424057981 */ /* 0x000ee8000c1e9900 */
[----:B------:R1:W4:Y:S04]  /*06d0*/  LDG.E.CONSTANT R6, desc[UR4][R36.64+0x8] ;  /* 0x0000080424067981 */ /* 0x000328000c1e9900 */
[----:B------:R0:W5:Y:S04]  /*06e0*/  LDG.E.CONSTANT R12, desc[UR4][R44.64+0x4] ;  /* 0x000004042c0c7981 */ /* 0x000168000c1e9900 */
[----:B------:R0:W5:Y:S02]  /*06f0*/  LDG.E.CONSTANT R11, desc[UR4][R44.64+0x8] ;  /* 0x000008042c0b7981 */ /* 0x000164000c1e9900 */
[----:B0-----:R-:W-:-:S04]  /*0700*/  IMAD.WIDE R32, R35, 0x8, R32 ;  /* 0x0000000823207825 */ /* 0x001fc800078e0220 */
[----:B------:R-:W-:-:S04]  /*0710*/  IMAD.WIDE R34, R42, 0x8, R32 ;  /* 0x000000082a227825 */ /* 0x000fc800078e0220 */
[----:B------:R-:W-:Y:S02]  /*0720*/  IMAD.MOV.U32 R10, RZ, RZ, R0 ;  /* 0x000000ffff0a7224 */ /* 0x000fe400078e0000 */
[----:B--2---:R-:W-:Y:S02]  /*0730*/  IMAD.MOV R39, RZ, RZ, -R4 ;  /* 0x000000ffff277224 */ /* 0x004fe400078e0a04 */
[----:B---3--:R-:W-:Y:S02]  /*0740*/  IMAD.MOV R43, RZ, RZ, -R5 ;  /* 0x000000ffff2b7224 */ /* 0x008fe400078e0a05 */
[----:B-1----:R-:W-:-:S04]  /*0750*/  IMAD.WIDE R36, R39, 0x4, R40 ;  /* 0x0000000427247825 */ /* 0x002fc800078e0228 */
[----:B----4-:R-:W-:Y:S02]  /*0760*/  IMAD.MOV R47, RZ, RZ, -R6 ;  /* 0x000000ffff2f7224 */ /* 0x010fe400078e0a06 */
[----:B------:R-:W-:-:S04]  /*0770*/  IMAD.WIDE R38, R43, 0x4, R40 ;  /* 0x000000042b267825 */ /* 0x000fc800078e0228 */
[----:B------:R-:W-:-:S04]  /*0780*/  IMAD.WIDE R40, R47, 0x4, R40 ;  /* 0x000000042f287825 */ /* 0x000fc800078e0228 */
[----:B------:R-:W-:-:S07]  /*0790*/  IMAD.WIDE R42, R42, 0x8, R34 ;  /* 0x000000082a2a7825 */ /* 0x000fce00078e0222 */
.L_x_81:
[----:B------:R-:W0:Y:S02]  /*07a0*/  LDC.64 R46, c[0x0][0x390] ;  /* 0x0000e400ff2e7b82 */ /* 0x000e240000000a00 */
[----:B0-----:R-:W-:-:S06]  /*07b0*/  IMAD.WIDE R8, R10, 0x4, R46 ;  /* 0x000000040a087825 */ /* 0x001fcc00078e022e */
[----:B-----5:R0:W5:Y:S01]  /*07c0*/  LDG.E.CONSTANT R9, desc[UR4][R8.64] ;  /* 0x0000000408097981 */ /* 0x020162000c1e9900 */
[----:B------:R-:W-:Y:S01]  /*07d0*/  ISETP.GT.AND P0, PT, R13, RZ, PT ;  /* 0x000000ff0d00720c */ /* 0x000fe20003f04270 */
[----:B------:R-:W-:Y:S01]  /*07e0*/  BSSY.RECONVERGENT B1, `(.L_x_1) ;  /* 0x000004c000017945 */ /* 0x000fe20003800200 */
[----:B------:R-:W-:-:S11]  /*07f0*/  CS2R R44, SRZ ;  /* 0x00000000002c7805 */ /* 0x000fd6000001ff00 */
[----:B0-----:R-:W-:Y:S05]  /*0800*/  @P0 BRA `(.L_x_2) ;  /* 0x0000000000b80947 */ /* 0x001fea0003800000 */
[----:B------:R-:W0:Y:S01]  /*0810*/  LDC.64 R48, c[0x0][0x3c0] ;  /* 0x0000f000ff307b82 */ /* 0x000e220000000a00 */
[----:B------:R-:W-:-:S04]  /*0820*/  IMAD.MOV R51, RZ, RZ, -R13 ;  /* 0x000000ffff337224 */ /* 0x000fc800078e0a0d */
[----:B0-----:R-:W-:-:S05]  /*0830*/  IMAD.WIDE R48, R51, 0x4, R48 ;  /* 0x0000000433307825 */ /* 0x001fca00078e0230 */
[----:B------:R-:W2:Y:S04]  /*0840*/  LDG.E.CONSTANT R0, desc[UR4][R48.64] ;  /* 0x0000000430007981 */ /* 0x000ea8000c1e9900 */
[----:B------:R-:W2:Y:S01]  /*0850*/  LDG.E.CONSTANT R51, desc[UR4][R48.64+0x4] ;  /* 0x0000040430337981 */ /* 0x000ea2000c1e9900 */
[----:B------:R-:W-:Y:S01]  /*0860*/  IMAD.MOV.U32 R8, RZ, RZ, RZ ;  /* 0x000000ffff087224 */ /* 0x000fe200078e00ff */
[----:B--2---:R-:W-:-:S13]  /*0870*/  ISETP.GE.AND P0, PT, R0, R51, PT ;  /* 0x000000330000720c */ /* 0x004fda0003f06270 */
[----:B------:R-:W-:Y:S05]  /*0880*/  @P0 BRA `(.L_x_3) ;  /* 0x0000000400040947 */ /* 0x000fea0003800000 */
[----:B------:R-:W-:-:S06]  /*0890*/  IMAD.WIDE R46, R0, 0x4, R46 ;  /* 0x00000004002e7825 */ /* 0x000fcc00078e022e */
[----:B------:R-:W2:Y:S02]  /*08a0*/  LDG.E.CONSTANT R46, desc[UR4][R46.64] ;  /* 0x000000042e2e7981 */ /* 0x000ea4000c1e9900 */
[----:B--2--5:R-:W-:-:S13]  /*08b0*/  ISETP.NE.AND P0, PT, R46, R9, PT ;  /* 0x000000092e00720c */ /* 0x024fda0003f05270 */
[----:B------:R-:W-:Y:S05]  /*08c0*/  @!P0 BRA `(.L_x_4) ;  /* 0x0000000000208947 */ /* 0x000fea0003800000 */
.L_x_5:
[----:B------:R-:W-:-:S04]  /*08d0*/  IADD3 R0, PT, PT, R0, 0x1, RZ ;  /* 0x0000000100007810 */ /* 0x000fc80007ffe0ff */
[----:B------:R-:W-:-:S13]  /*08e0*/  ISETP.GE.AND P0, PT, R0, R51, PT ;  /* 0x000000330000720c */ /* 0x000fda0003f06270 */
[----:B------:R-:W-:Y:S05]  /*08f0*/  @P0 BRA `(.L_x_3) ;  /* 0x0000000000e80947 */ /* 0x000fea0003800000 */
[----:B------:R-:W0:Y:S02]  /*0900*/  LDC.64 R46, c[0x0][0x390] ;  /* 0x0000e400ff2e7b82 */ /* 0x000e240000000a00 */
[----:B0-----:R-:W-:-:S06]  /*0910*/  IMAD.WIDE R46, R0, 0x4, R46 ;  /* 0x00000004002e7825 */ /* 0x001fcc00078e022e */
[----:B------:R-:W2:Y:S02]  /*0920*/  LDG.E.CONSTANT R46, desc[UR4][R46.64] ;  /* 0x000000042e2e7981 */ /* 0x000ea4000c1e9900 */
[----:B--2---:R-:W-:-:S13]  /*0930*/  ISETP.NE.AND P0, PT, R46, R9, PT ;  /* 0x000000092e00720c */ /* 0x004fda0003f05270 */
[----:B------:R-:W-:Y:S05]  /*0940*/  @P0 BRA `(.L_x_5) ;  /* 0xfffffffc00e00947 */ /* 0x000fea000383ffff */
.L_x_4:
[----:B------:R-:W0:Y:S02]  /*0950*/  LDC.64 R50, c[0x0][0x3a0] ;  /* 0x0000e800ff327b82 */ /* 0x000e240000000a00 */
[----:B0-----:R-:W-:-:S06]  /*0960*/  IMAD.WIDE R50, R0, 0x8, R50 ;  /* 0x0000000800327825 */ /* 0x001fcc00078e0232 */
[----:B------:R-:W2:Y:S01]  /*0970*/  LDG.E.64 R50, desc[UR4][R50.64] ;  /* 0x0000000432327981 */ /* 0x000ea2000c1e1b00 */
[----:B------:R-:W0:Y:S01]  /*0980*/  MUFU.RCP64H R45, R29 ;  /* 0x0000001d002d7308 */ /* 0x000e220000001800 */
[----:B------:R-:W-:Y:S01]  /*0990*/  IMAD.MOV.U32 R44, RZ, RZ, 0x1 ;  /* 0x00000001ff2c7424 */ /* 0x000fe200078e00ff */
[----:B------:R-:W-:Y:S05]  /*09a0*/  BSSY.RECONVERGENT B2, `(.L_x_6) ;  /* 0x0000011000027945 */ /* 0x000fea0003800200 */
[----:B0-----:R-:W-:-:S08]  /*09b0*/  DFMA R46, -R28, R44, 1 ;  /* 0x3ff000001c2e742b */ /* 0x001fd0000000012c */
[----:B------:R-:W-:-:S08]  /*09c0*/  DFMA R46, R46, R46, R46 ;  /* 0x0000002e2e2e722b */ /* 0x000fd0000000002e */
[----:B------:R-:W-:-:S08]  /*09d0*/  DFMA R46, R44, R46, R44 ;  /* 0x0000002e2c2e722b */ /* 0x000fd0000000002c */
[----:B------:R-:W-:-:S08]  /*09e0*/  DFMA R44, -R28, R46, 1 ;  /* 0x3ff000001c2c742b */ /* 0x000fd0000000012e */
[----:B------:R-:W-:-:S08]  /*09f0*/  DFMA R44, R46, R44, R46 ;  /* 0x0000002c2e2c722b */ /* 0x000fd0000000002e */
[----:B--2---:R-:W-:Y:S01]  /*0a00*/  DMUL R56, R50, R44 ;  /* 0x0000002c32387228 */ /* 0x004fe20000000000 */
[----:B------:R-:W-:-:S07]  /*0a10*/  FSETP.GEU.AND P1, PT, |R51|, 6.5827683646048100446e-37, PT ;  /* 0x036000003300780b */ /* 0x000fce0003f2e200 */
[----:B------:R-:W-:-:S08]  /*0a20*/  DFMA R46, -R28, R56, R50 ;  /* 0x000000381c2e722b */ /* 0x000fd00000000132 */
[----:B------:R-:W-:-:S10]  /*0a30*/  DFMA R56, R44, R46, R56 ;  /* 0x0000002e2c38722b */ /* 0x000fd40000000038 */
[----:B------:R-:W-:-:S05]  /*0a40*/  FFMA R0, RZ, R29, R57 ;  /* 0x0000001dff007223 */ /* 0x000fca0000000039 */
[----:B------:R-:W-:-:S13]  /*0a50*/  FSETP.GT.AND P0, PT, |R0|, 1.469367938527859385e-39, PT ;  /* 0x001000000000780b */ /* 0x000fda0003f04200 */
[----:B------:R-:W-:Y:S05]  /*0a60*/  @P0 BRA P1, `(.L_x_7) ;  /* 0x0000000000100947 */ /* 0x000fea0000800000 */
[----:B------:R-:W-:Y:S01]  /*0a70*/  IMAD.MOV.U32 R48, RZ, RZ, R28 ;  /* 0x000000ffff307224 */ /* 0x000fe200078e001c */
[----:B------:R-:W-:Y:S01]  /*0a80*/  MOV R0, 0xab0 ;  /* 0x00000ab000007802 */ /* 0x000fe20000000f00 */
[----:B------:R-:W-:-:S07]  /*0a90*/  IMAD.MOV.U32 R49, RZ, RZ, R29 ;  /* 0x000000ffff317224 */ /* 0x000fce00078e001d */
[----:B------:R-:W-:Y:S05]  /*0aa0*/  CALL.REL.NOINC `($__internal_0_$__cuda_sm20_div_rn_f64_full) ;  /* 0x0000005000bc7944 */ /* 0x000fea0003c00000 */
.L_x_7:
[----:B------:R-:W-:Y:S05]  /*0ab0*/  BSYNC.RECONVERGENT B2 ;  /* 0x0000000000027941 */ /* 0x000fea0003800200 */
.L_x_6:
[----:B------:R-:W-:Y:S01]  /*0ac0*/  DADD R44, RZ, R56 ;  /* 0x00000000ff2c7229 */ /* 0x000fe20000000038 */
[----:B------:R-:W-:Y:S01]  /*0ad0*/  IMAD.MOV.U32 R8, RZ, RZ, 0x1 ;  /* 0x00000001ff087424 */ /* 0x000fe200078e00ff */
[----:B------:R-:W-:Y:S09]  /*0ae0*/  BRA `(.L_x_3) ;  /* 0x00000000006c7947 */ /* 0x000ff20003800000 */
.L_x_2:
[----:B------:R-:W-:Y:S02]  /*0af0*/  VIADD R0, R13, 0xffffffff ;  /* 0xffffffff0d007836 */ /* 0x000fe40000000000 */
[----:B------:R-:W-:-:S03]  /*0b00*/  IMAD.MOV.U32 R8, RZ, RZ, RZ ;  /* 0x000000ffff087224 */ /* 0x000fc600078e00ff */
[----:B-----5:R-:W-:-:S13]  /*0b10*/  ISETP.NE.AND P0, PT, R9, R0, PT ;  /* 0x000000000900720c */ /* 0x020fda0003f05270 */
[----:B------:R-:W-:Y:S05]  /*0b20*/  @P0 BRA `(.L_x_3) ;  /* 0x00000000005c0947 */ /* 0x000fea0003800000 */
[----:B------:R-:W2:Y:S01]  /*0b30*/  LDG.E.64 R50, desc[UR4][R32.64] ;  /* 0x0000000420327981 */ /* 0x000ea2000c1e1b00 */
[----:B------:R-:W0:Y:S01]  /*0b40*/  MUFU.RCP64H R45, R29 ;  /* 0x0000001d002d7308 */ /* 0x000e220000001800 */
[----:B------:R-:W-:Y:S01]  /*0b50*/  MOV R44, 0x1 ;  /* 0x00000001002c7802 */ /* 0x000fe20000000f00 */
        /* <DEDUP_REMOVED lines=17> */
.L_x_9:
[----:B------:R-:W-:Y:S05]  /*0c70*/  BSYNC.RECONVERGENT B2 ;  /* 0x0000000000027941 */ /* 0x000fea0003800200 */
.L_x_8:
[----:B------:R-:W-:Y:S01]  /*0c80*/  DADD R44, RZ, R56 ;  /* 0x00000000ff2c7229 */ /* 0x000fe20000000038 */
[----:B------:R-:W-:-:S10]  /*0c90*/  IMAD.MOV.U32 R8, RZ, RZ, 0x1 ;  /* 0x00000001ff087424 */ /* 0x000fd400078e00ff */
.L_x_3:
[----:B------:R-:W-:Y:S05]  /*0ca0*/  BSYNC.RECONVERGENT B1 ;  /* 0x0000000000017941 */ /* 0x000fea0003800200 */
.L_x_1:
[----:B------:R-:W-:Y:S01]  /*0cb0*/  ISETP.GE.AND P0, PT, R12, 0x1, PT ;  /* 0x000000010c00780c */ /* 0x000fe20003f06270 */
[----:B------:R-:W-:-:S12]  /*0cc0*/  BSSY.RECONVERGENT B1, `(.L_x_10) ;  /* 0x0000046000017945 */ /* 0x000fd80003800200 */
[----:B------:R-:W-:Y:S05]  /*0cd0*/  @!P0 BRA `(.L_x_11) ;  /* 0x00000000006c8947 */ /* 0x000fea0003800000 */
[----:B------:R-:W-:-:S05]  /*0ce0*/  VIADD R0, R12, 0xffffffff ;  /* 0xffffffff0c007836 */ /* 0x000fca0000000000 */
[----:B-----5:R-:W-:-:S13]  /*0cf0*/  ISETP.NE.AND P0, PT, R9, R0, PT ;  /* 0x000000000900720c */ /* 0x020fda0003f05270 */
[----:B------:R-:W-:Y:S05]  /*0d00*/  @P0 BRA `(.L_x_12) ;  /* 0x0000000400040947 */ /* 0x000fea0003800000 */
        /* <DEDUP_REMOVED lines=17> */
[----:B------:R-:W-:Y:S02]  /*0e20*/  MOV R49, R27 ;  /* 0x0000001b00317202 */ /* 0x000fe40000000f00 */
[----:B------:R-:W-:-:S07]  /*0e30*/  MOV R0, 0xe50 ;  /* 0x00000e5000007802 */ /* 0x000fce0000000f00 */
[----:B------:R-:W-:Y:S05]  /*0e40*/  CALL.REL.NOINC `($__internal_0_$__cuda_sm20_div_rn_f64_full) ;  /* 0x0000004c00d47944 */ /* 0x000fea0003c00000 */
.L_x_14:
[----:B------:R-:W-:Y:S05]  /*0e50*/  BSYNC.RECONVERGENT B2 ;  /* 0x0000000000027941 */ /* 0x000fea0003800200 */
.L_x_13:
[----:B------:R-:W-:Y:S01]  /*0e60*/  DADD R44, R44, R56 ;  /* 0x000000002c2c7229 */ /* 0x000fe20000000038 */
[----:B------:R-:W-:Y:S01]  /*0e70*/  VIADD R8, R8, 0x1 ;  /* 0x0000000108087836 */ /* 0x000fe20000000000 */
[----:B------:R-:W-:Y:S09]  /*0e80*/  BRA `(.L_x_12) ;  /* 0x0000000000a47947 */ /* 0x000ff20003800000 */
.L_x_11:
[----:B------:R-:W0:Y:S01]  /*0e90*/  LDC.64 R46, c[0x0][0x3c0] ;  /* 0x0000f000ff2e7b82 */ /* 0x000e220000000a00 */
[----:B------:R-:W-:-:S04]  /*0ea0*/  IMAD.MOV R49, RZ, RZ, -R12 ;  /* 0x000000ffff317224 */ /* 0x000fc800078e0a0c */
[----:B0-----:R-:W-:-:S05]  /*0eb0*/  IMAD.WIDE R46, R49, 0x4, R46 ;  /* 0x00000004312e7825 */ /* 0x001fca00078e022e */
[----:B------:R-:W2:Y:S04]  /*0ec0*/  LDG.E.CONSTANT R0, desc[UR4][R46.64] ;  /* 0x000000042e007981 */ /* 0x000ea8000c1e9900 */
[----:B------:R-:W2:Y:S02]  /*0ed0*/  LDG.E.CONSTANT R49, desc[UR4][R46.64+0x4] ;  /* 0x000004042e317981 */ /* 0x000ea4000c1e9900 */
[----:B--2---:R-:W-:-:S13]  /*0ee0*/  ISETP.GE.AND P0, PT, R0, R49, PT ;  /* 0x000000310000720c */ /* 0x004fda0003f06270 */
[----:B------:R-:W-:Y:S05]  /*0ef0*/  @P0 BRA `(.L_x_12) ;  /* 0x0000000000880947 */ /* 0x000fea0003800000 */
.L_x_16:
[----:B------:R-:W0:Y:S02]  /*0f00*/  LDC.64 R46, c[0x0][0x390] ;  /* 0x0000e400ff2e7b82 */ /* 0x000e240000000a00 */
[----:B0-----:R-:W-:-:S06]  /*0f10*/  IMAD.WIDE R46, R0, 0x4, R46 ;  /* 0x00000004002e7825 */ /* 0x001fcc00078e022e */
[----:B------:R-:W2:Y:S02]  /*0f20*/  LDG.E.CONSTANT R46, desc[UR4][R46.64] ;  /* 0x000000042e2e7981 */ /* 0x000ea4000c1e9900 */
[----:B--2--5:R-:W-:-:S13]  /*0f30*/  ISETP.NE.AND P0, PT, R46, R9, PT ;  /* 0x000000092e00720c */ /* 0x024fda0003f05270 */
[----:B------:R-:W-:Y:S05]  /*0f40*/  @!P0 BRA `(.L_x_15) ;  /* 0x0000000000108947 */ /* 0x000fea0003800000 */
[----:B------:R-:W-:-:S05]  /*0f50*/  VIADD R0, R0, 0x1 ;  /* 0x0000000100007836 */ /* 0x000fca0000000000 */
[----:B------:R-:W-:-:S13]  /*0f60*/  ISETP.GE.AND P0, PT, R0, R49, PT ;  /* 0x000000310000720c */ /* 0x000fda0003f06270 */
[----:B------:R-:W-:Y:S05]  /*0f70*/  @!P0 BRA `(.L_x_16) ;  /* 0xfffffffc00e08947 */ /* 0x000fea000383ffff */
[----:B------:R-:W-:Y:S05]  /*0f80*/  BRA `(.L_x_12) ;  /* 0x0000000000647947 */ /* 0x000fea0003800000 */
.L_x_15:
        /* <DEDUP_REMOVED lines=22> */
.L_x_18:
[----:B------:R-:W-:Y:S05]  /*10f0*/  BSYNC.RECONVERGENT B2 ;  /* 0x0000000000027941 */ /* 0x000fea0003800200 */
.L_x_17:
[----:B------:R-:W-:Y:S01]  /*1100*/  DADD R44, R44, R56 ;  /* 0x000000002c2c7229 */ /* 0x000fe20000000038 */
[----:B------:R-:W-:-:S10]  /*1110*/  IADD3 R8, PT, PT, R8, 0x1, RZ ;  /* 0x0000000108087810 */ /* 0x000fd40007ffe0ff */
.L_x_12:
[----:B------:R-:W-:Y:S05]  /*1120*/  BSYNC.RECONVERGENT B1 ;  /* 0x0000000000017941 */ /* 0x000fea0003800200 */
.L_x_10:
        /* <DEDUP_REMOVED lines=26> */
.L_x_23:
[----:B------:R-:W-:Y:S05]  /*12d0*/  BSYNC.RECONVERGENT B2 ;  /* 0x0000000000027941 */ /* 0x000fea0003800200 */
.L_x_22:
[----:B------:R-:W-:Y:S01]  /*12e0*/  DADD R44, R44, R56 ;  /* 0x000000002c2c7229 */ /* 0x000fe20000000038 */
[----:B------:R-:W-:Y:S01]  /*12f0*/  VIADD R8, R8, 0x1 ;  /* 0x0000000108087836 */ /* 0x000fe20000000000 */
[----:B------:R-:W-:Y:S09]  /*1300*/  BRA `(.L_x_21) ;  /* 0x0000000000a47947 */ /* 0x000ff20003800000 */
.L_x_20:
[----:B------:R-:W0:Y:S01]  /*1310*/  LDC.64 R46, c[0x0][0x3c0] ;  /* 0x0000f000ff2e7b82 */ /* 0x000e220000000a00 */
[----:B------:R-:W-:-:S04]  /*1320*/  IMAD.MOV R49, RZ, RZ, -R11 ;  /* 0x000000ffff317224 */ /* 0x000fc800078e0a0b */
[----:B0-----:R-:W-:-:S05]  /*1330*/  IMAD.WIDE R46, R49, 0x4, R46 ;  /* 0x00000004312e7825 */ /* 0x001fca00078e022e */
[----:B------:R-:W2:Y:S04]  /*1340*/  LDG.E.CONSTANT R0, desc[UR4][R46.64] ;  /* 0x000000042e007981 */ /* 0x000ea8000c1e9900 */
[----:B------:R-:W2:Y:S02]  /*1350*/  LDG.E.CONSTANT R49, desc[UR4][R46.64+0x4] ;  /* 0x000004042e317981 */ /* 0x000ea4000c1e9900 */
[----:B--2---:R-:W-:-:S13]  /*1360*/  ISETP.GE.AND P0, PT, R0, R49, PT ;  /* 0x000000310000720c */ /* 0x004fda0003f06270 */
[----:B------:R-:W-:Y:S05]  /*1370*/  @P0 BRA `(.L_x_21) ;  /* 0x0000000000880947 */ /* 0x000fea0003800000 */
.L_x_25:
[----:B------:R-:W0:Y:S02]  /*1380*/  LDC.64 R46, c[0x0][0x390] ;  /* 0x0000e400ff2e7b82 */ /* 0x000e240000000a00 */
[----:B0-----:R-:W-:-:S06]  /*1390*/  IMAD.WIDE R46, R0, 0x4, R46 ;  /* 0x00000004002e7825 */ /* 0x001fcc00078e022e */
[----:B------:R-:W2:Y:S02]  /*13a0*/  LDG.E.CONSTANT R46, desc[UR4][R46.64] ;  /* 0x000000042e2e7981 */ /* 0x000ea4000c1e9900 */
[----:B--2--5:R-:W-:-:S13]  /*13b0*/  ISETP.NE.AND P0, PT, R46, R9, PT ;  /* 0x000000092e00720c */ /* 0x024fda0003f05270 */
[----:B------:R-:W-:Y:S05]  /*13c0*/  @!P0 BRA `(.L_x_24) ;  /* 0x0000000000108947 */ /* 0x000fea0003800000 */
[----:B------:R-:W-:-:S04]  /*13d0*/  IADD3 R0, PT, PT, R0, 0x1, RZ ;  /* 0x0000000100007810 */ /* 0x000fc80007ffe0ff */
[----:B------:R-:W-:-:S13]  /*13e0*/  ISETP.GE.AND P0, PT, R0, R49, PT ;  /* 0x000000310000720c */ /* 0x000fda0003f06270 */
[----:B------:R-:W-:Y:S05]  /*13f0*/  @!P0 BRA `(.L_x_25) ;  /* 0xfffffffc00e08947 */ /* 0x000fea000383ffff */
[----:B------:R-:W-:Y:S05]  /*1400*/  BRA `(.L_x_21) ;  /* 0x0000000000647947 */ /* 0x000fea0003800000 */
.L_x_24:
        /* <DEDUP_REMOVED lines=22> */
.L_x_27:
[----:B------:R-:W-:Y:S05]  /*1570*/  BSYNC.RECONVERGENT B2 ;  /* 0x0000000000027941 */ /* 0x000fea0003800200 */
.L_x_26:
[----:B------:R-:W-:Y:S01]  /*1580*/  DADD R44, R44, R56 ;  /* 0x000000002c2c7229 */ /* 0x000fe20000000038 */
[----:B------:R-:W-:-:S10]  /*1590*/  VIADD R8, R8, 0x1 ;  /* 0x0000000108087836 */ /* 0x000fd40000000000 */
.L_x_21:
[----:B------:R-:W-:Y:S05]  /*15a0*/  BSYNC.RECONVERGENT B1 ;  /* 0x0000000000017941 */ /* 0x000fea0003800200 */
.L_x_19:
        /* <DEDUP_REMOVED lines=22> */
[----:B------:R-:W-:Y:S01]  /*1710*/  MOV R48, R22 ;  /* 0x0000001600307202 */ /* 0x000fe20000000f00 */
[----:B------:R-:W-:Y:S01]  /*1720*/  IMAD.MOV.U32 R49, RZ, RZ, R23 ;  /* 0x000000ffff317224 */ /* 0x000fe200078e0017 */
[----:B------:R-:W-:-:S07]  /*1730*/  MOV R0, 0x1750 ;  /* 0x0000175000007802 */ /* 0x000fce0000000f00 */
[----:B------:R-:W-:Y:S05]  /*1740*/  CALL.REL.NOINC `($__internal_0_$__cuda_sm20_div_rn_f64_full) ;  /* 0x0000004400947944 */ /* 0x000fea0003c00000 */
.L_x_32:
[----:B------:R-:W-:Y:S05]  /*1750*/  BSYNC.RECONVERGENT B2 ;  /* 0x0000000000027941 */ /* 0x000fea0003800200 */
.L_x_31:
[----:B------:R-:W-:Y:S01]  /*1760*/  DADD R44, R44, R56 ;  /* 0x000000002c2c7229 */ /* 0x000fe20000000038 */
[----:B------:R-:W-:Y:S01]  /*1770*/  VIADD R8, R8, 0x1 ;  /* 0x0000000108087836 */ /* 0x000fe20000000000 */
[----:B------:R-:W-:Y:S09]  /*1780*/  BRA `(.L_x_30) ;  /* 0x0000000000a47947 */ /* 0x000ff20003800000 */
.L_x_29:
[----:B------:R-:W0:Y:S01]  /*1790*/  LDC.64 R46, c[0x0][0x3c0] ;  /* 0x0000f000ff2e7b82 */ /* 0x000e220000000a00 */
[----:B------:R-:W-:-:S04]  /*17a0*/  IMAD.MOV R49, RZ, RZ, -R7 ;  /* 0x000000ffff317224 */ /* 0x000fc800078e0a07 */
[----:B0-----:R-:W-:-:S05]  /*17b0*/  IMAD.WIDE R46, R49, 0x4, R46 ;  /* 0x00000004312e7825 */ /* 0x001fca00078e022e */
[----:B------:R-:W2:Y:S04]  /*17c0*/  LDG.E.CONSTANT R0, desc[UR4][R46.64] ;  /* 0x000000042e007981 */ /* 0x000ea8000c1e9900 */
[----:B------:R-:W2:Y:S02]  /*17d0*/  LDG.E.CONSTANT R49, desc[UR4][R46.64+0x4] ;  /* 0x000004042e317981 */ /* 0x000ea4000c1e9900 */
[----:B--2---:R-:W-:-:S13]  /*17e0*/  ISETP.GE.AND P0, PT, R0, R49, PT ;  /* 0x000000310000720c */ /* 0x004fda0003f06270 */
[----:B------:R-:W-:Y:S05]  /*17f0*/  @P0 BRA `(.L_x_30) ;  /* 0x0000000000880947 */ /* 0x000fea0003800000 */
.L_x_34:
        /* <DEDUP_REMOVED lines=9> */
.L_x_33:
        /* <DEDUP_REMOVED lines=22> */
.L_x_36:
[----:B------:R-:W-:Y:S05]  /*19f0*/  BSYNC.RECONVERGENT B2 ;  /* 0x0000000000027941 */ /* 0x000fea0003800200 */
.L_x_35:
[----:B------:R-:W-:Y:S01]  /*1a00*/  DADD R44, R44, R56 ;  /* 0x000000002c2c7229 */ /* 0x000fe20000000038 */
[----:B------:R-:W-:-:S10]  /*1a10*/  VIADD R8, R8, 0x1 ;  /* 0x0000000108087836 */ /* 0x000fd40000000000 */
.L_x_30:
[----:B------:R-:W-:Y:S05]  /*1a20*/  BSYNC.RECONVERGENT B1 ;  /* 0x0000000000017941 */ /* 0x000fea0003800200 */
.L_x_28:
[----:B------:R-:W0:Y:S01]  /*1a30*/  LDC.64 R46, c[0x0][0x3c0] ;  /* 0x0000f000ff2e7b82 */ /* 0x000e220000000a00 */
[----:B------:R-:W-:-:S05]  /*1a40*/  IADD3 R49, PT, PT, -R2, 0x1, RZ ;  /* 0x0000000102317810 */ /* 0x000fca0007ffe1ff */
[----:B0-----:R-:W-:-:S06]  /*1a50*/  IMAD.WIDE R46, R49, 0x4, R46 ;  /* 0x00000004312e7825 */ /* 0x001fcc00078e022e */
[----:B------:R-:W2:Y:S01]  /*1a60*/  LDG.E.CONSTANT R46, desc[UR4][R46.64+-0x4] ;  /* 0xfffffc042e2e7981 */ /* 0x000ea2000c1e9900 */
[----:B------:R-:W-:Y:S01]  /*1a70*/  BSSY.RECONVERGENT B1, `(.L_x_37) ;  /* 0x0000026000017945 */ /* 0x000fe20003800200 */
[----:B--2---:R-:W-:-:S13]  /*1a80*/  ISETP.GE.AND P0, PT, R46, R3, PT ;  /* 0x000000032e00720c */ /* 0x004fda0003f06270 */
[----:B------:R-:W-:Y:S05]  /*1a90*/  @P0 BRA `(.L_x_38) ;  /* 0x00000000008c0947 */ /* 0x000fea0003800000 */
[----:B------:R-:W-:-:S07]  /*1aa0*/  IMAD.MOV.U32 R49, RZ, RZ, R46 ;  /* 0x000000ffff317224 */ /* 0x000fce00078e002e */
.L_x_40:
        /* <DEDUP_REMOVED lines=9> */
.L_x_39:
        /* <DEDUP_REMOVED lines=22> */
.L_x_42:
[----:B------:R-:W-:Y:S05]  /*1ca0*/  BSYNC.RECONVERGENT B2 ;  /* 0x0000000000027941 */ /* 0x000fea0003800200 */
.L_x_41:
[----:B------:R-:W-:Y:S01]  /*1cb0*/  DADD R44, R44, R56 ;  /* 0x000000002c2c7229 */ /* 0x000fe20000000038 */
[----:B------:R-:W-:-:S10]  /*1cc0*/  VIADD R8, R8, 0x1 ;  /* 0x0000000108087836 */ /* 0x000fd40000000000 */
.L_x_38:
[----:B------:R-:W-:Y:S05]  /*1cd0*/  BSYNC.RECONVERGENT B1 ;  /* 0x0000000000017941 */ /* 0x000fea0003800200 */
.L_x_37:
        /* <DEDUP_REMOVED lines=26> */
.L_x_47:
[----:B------:R-:W-:Y:S05]  /*1e80*/  BSYNC.RECONVERGENT B2 ;  /* 0x0000000000027941 */ /* 0x000fea0003800200 */
.L_x_46:
[----:B------:R-:W-:Y:S01]  /*1e90*/  DADD R44, R44, R56 ;  /* 0x000000002c2c7229 */ /* 0x000fe20000000038 */
[----:B------:R-:W-:Y:S01]  /*1ea0*/  IADD3 R8, PT, PT, R8, 0x1, RZ ;  /* 0x0000000108087810 */ /* 0x000fe20007ffe0ff */
[----:B------:R-:W-:Y:S09]  /*1eb0*/  BRA `(.L_x_45) ;  /* 0x0000000000a47947 */ /* 0x000ff20003800000 */
.L_x_44:
[----:B------:R-:W0:Y:S01]  /*1ec0*/  LDC.64 R46, c[0x0][0x3c0] ;  /* 0x0000f000ff2e7b82 */ /* 0x000e220000000a00 */
[----:B------:R-:W-:-:S04]  /*1ed0*/  IMAD.MOV R49, RZ, RZ, -R58 ;  /* 0x000000ffff317224 */ /* 0x000fc800078e0a3a */
[----:B0-----:R-:W-:-:S05]  /*1ee0*/  IMAD.WIDE R46, R49, 0x4, R46 ;  /* 0x00000004312e7825 */ /* 0x001fca00078e022e */
[----:B------:R-:W2:Y:S04]  /*1ef0*/  LDG.E.CONSTANT R0, desc[UR4][R46.64] ;  /* 0x000000042e007981 */ /* 0x000ea8000c1e9900 */
[----:B------:R-:W2:Y:S02]  /*1f00*/  LDG.E.CONSTANT R49, desc[UR4][R46.64+0x4] ;  /* 0x000004042e317981 */ /* 0x000ea4000c1e9900 */
[----:B--2---:R-:W-:-:S13]  /*1f10*/  ISETP.GE.AND P0, PT, R0, R49, PT ;  /* 0x000000310000720c */ /* 0x004fda0003f06270 */
[----:B------:R-:W-:Y:S05]  /*1f20*/  @P0 BRA `(.L_x_45) ;  /* 0x0000000000880947 */ /* 0x000fea0003800000 */
.L_x_49:
        /* <DEDUP_REMOVED lines=9> */
.L_x_48:
        /* <DEDUP_REMOVED lines=22> */
.L_x_51:
[----:B------:R-:W-:Y:S05]  /*2120*/  BSYNC.RECONVERGENT B2 ;  /* 0x0000000000027941 */ /* 0x000fea0003800200 */
.L_x_50:
[----:B------:R-:W-:Y:S01]  /*2130*/  DADD R44, R44, R56 ;  /* 0x000000002c2c7229 */ /* 0x000fe20000000038 */
[----:B------:R-:W-:-:S10]  /*2140*/  IADD3 R8, PT, PT, R8, 0x1, RZ ;  /* 0x0000000108087810 */ /* 0x000fd40007ffe0ff */
.L_x_45:
[----:B------:R-:W-:Y:S05]  /*2150*/  BSYNC.RECONVERGENT B1 ;  /* 0x0000000000017941 */ /* 0x000fea0003800200 */
.L_x_43:
        /* <DEDUP_REMOVED lines=26> */
.L_x_56:
[----:B------:R-:W-:Y:S05]  /*2300*/  BSYNC.RECONVERGENT B2 ;  /* 0x0000000000027941 */ /* 0x000fea0003800200 */
.L_x_55:
[----:B------:R-:W-:Y:S01]  /*2310*/  DADD R44, R44, R56 ;  /* 0x000000002c2c7229 */ /* 0x000fe20000000038 */
[----:B------:R-:W-:Y:S01]  /*2320*/  VIADD R8, R8, 0x1 ;  /* 0x0000000108087836 */ /* 0x000fe20000000000 */
[----:B------:R-:W-:Y:S09]  /*2330*/  BRA `(.L_x_54) ;  /* 0x0000000000987947 */ /* 0x000ff20003800000 */
.L_x_53:
[----:B------:R-:W2:Y:S04]  /*2340*/  LDG.E.CONSTANT R0, desc[UR4][R36.64] ;  /* 0x0000000424007981 */ /* 0x000ea8000c1e9900 */
[----:B------:R-:W2:Y:S02]  /*2350*/  LDG.E.CONSTANT R49, desc[UR4][R36.64+0x4] ;  /* 0x0000040424317981 */ /* 0x000ea4000c1e9900 */
[----:B--2---:R-:W-:-:S13]  /*2360*/  ISETP.GE.AND P0, PT, R0, R49, PT ;  /* 0x000000310000720c */ /* 0x004fda0003f06270 */
[----:B------:R-:W-:Y:S05]  /*2370*/  @P0 BRA `(.L_x_54) ;  /* 0x0000000000880947 */ /* 0x000fea0003800000 */
.L_x_58:
        /* <DEDUP_REMOVED lines=9> */
.L_x_57:
        /* <DEDUP_REMOVED lines=22> */
.L_x_60:
[----:B------:R-:W-:Y:S05]  /*2570*/  BSYNC.RECONVERGENT B2 ;  /* 0x0000000000027941 */ /* 0x000fea0003800200 */
.L_x_59:
[----:B------:R-:W-:Y:S01]  /*2580*/  DADD R44, R44, R56 ;  /* 0x000000002c2c7229 */ /* 0x000fe20000000038 */
[----:B------:R-:W-:-:S10]  /*2590*/  VIADD R8, R8, 0x1 ;  /* 0x0000000108087836 */ /* 0x000fd40000000000 */
.L_x_54:
[----:B------:R-:W-:Y:S05]  /*25a0*/  BSYNC.RECONVERGENT B1 ;  /* 0x0000000000017941 */ /* 0x000fea0003800200 */
.L_x_52:
        /* <DEDUP_REMOVED lines=26> */
.L_x_65:
[----:B------:R-:W-:Y:S05]  /*2750*/  BSYNC.RECONVERGENT B2 ;  /* 0x0000000000027941 */ /* 0x000fea0003800200 */
.L_x_64:
[----:B------:R-:W-:Y:S01]  /*2760*/  DADD R44, R44, R56 ;  /* 0x000000002c2c7229 */ /* 0x000fe20000000038 */
[----:B------:R-:W-:Y:S01]  /*2770*/  VIADD R8, R8, 0x1 ;  /* 0x0000000108087836 */ /* 0x000fe20000000000 */
[----:B------:R-:W-:Y:S09]  /*2780*/  BRA `(.L_x_63) ;  /* 0x0000000000987947 */ /* 0x000ff20003800000 */
.L_x_62:
[----:B------:R-:W2:Y:S04]  /*2790*/  LDG.E.CONSTANT R0, desc[UR4][R38.64] ;  /* 0x0000000426007981 */ /* 0x000ea8000c1e9900 */
[----:B------:R-:W2:Y:S02]  /*27a0*/  LDG.E.CONSTANT R49, desc[UR4][R38.64+0x4] ;  /* 0x0000040426317981 */ /* 0x000ea4000c1e9900 */
[----:B--2---:R-:W-:-:S13]  /*27b0*/  ISETP.GE.AND P0, PT, R0, R49, PT ;  /* 0x000000310000720c */ /* 0x004fda0003f06270 */
[----:B------:R-:W-:Y:S05]  /*27c0*/  @P0 BRA `(.L_x_63) ;  /* 0x0000000000880947 */ /* 0x000fea0003800000 */
.L_x_67:
        /* <DEDUP_REMOVED lines=9> */
.L_x_66:
        /* <DEDUP_REMOVED lines=22> */
.L_x_69:
[----:B------:R-:W-:Y:S05]  /*29c0*/  BSYNC.RECONVERGENT B2 ;  /* 0x0000000000027941 */ /* 0x000fea0003800200 */
.L_x_68:
[----:B------:R-:W-:Y:S01]  /*29d0*/  DADD R44, R44, R56 ;  /* 0x000000002c2c7229 */ /* 0x000fe20000000038 */
[----:B------:R-:W-:-:S10]  /*29e0*/  VIADD R8, R8, 0x1 ;  /* 0x0000000108087836 */ /* 0x000fd40000000000 */
.L_x_63:
[----:B------:R-:W-:Y:S05]  /*29f0*/  BSYNC.RECONVERGENT B1 ;  /* 0x0000000000017941 */ /* 0x000fea0003800200 */
.L_x_61:
        /* <DEDUP_REMOVED lines=26> */
.L_x_74:
[----:B------:R-:W-:Y:S05]  /*2ba0*/  BSYNC.RECONVERGENT B2 ;  /* 0x0000000000027941 */ /* 0x000fea0003800200 */
.L_x_73:
[----:B------:R-:W-:Y:S01]  /*2bb0*/  DADD R44, R44, R56 ;  /* 0x000000002c2c7229 */ /* 0x000fe20000000038 */
[----:B------:R-:W-:Y:S01]  /*2bc0*/  VIADD R8, R8, 0x1 ;  /* 0x0000000108087836 */ /* 0x000fe20000000000 */
[----:B------:R-:W-:Y:S09]  /*2bd0*/  BRA `(.L_x_72) ;  /* 0x0000000000987947 */ /* 0x000ff20003800000 */
.L_x_71:
[----:B------:R-:W2:Y:S04]  /*2be0*/  LDG.E.CONSTANT R0, desc[UR4][R40.64] ;  /* 0x0000000428007981 */ /* 0x000ea8000c1e9900 */
[----:B------:R-:W2:Y:S02]  /*2bf0*/  LDG.E.CONSTANT R49, desc[UR4][R40.64+0x4] ;  /* 0x0000040428317981 */ /* 0x000ea4000c1e9900 */
[----:B--2---:R-:W-:-:S13]  /*2c00*/  ISETP.GE.AND P0, PT, R0, R49, PT ;  /* 0x000000310000720c */ /* 0x004fda0003f06270 */
[----:B------:R-:W-:Y:S05]  /*2c10*/  @P0 BRA `(.L_x_72) ;  /* 0x0000000000880947 */ /* 0x000fea0003800000 */
.L_x_76:
        /* <DEDUP_REMOVED lines=9> */
.L_x_75:
        /* <DEDUP_REMOVED lines=22> */
.L_x_78:
[----:B------:R-:W-:Y:S05]  /*2e10*/  BSYNC.RECONVERGENT B2 ;  /* 0x0000000000027941 */ /* 0x000fea0003800200 */
.L_x_77:
[----:B------:R-:W-:Y:S01]  /*2e20*/  DADD R44, R44, R56 ;  /* 0x000000002c2c7229 */ /* 0x000fe20000000038 */
[----:B------:R-:W-:-:S10]  /*2e30*/  IADD3 R8, PT, PT, R8, 0x1, RZ ;  /* 0x0000000108087810 */ /* 0x000fd40007ffe0ff */
.L_x_72:
[----:B------:R-:W-:Y:S05]  /*2e40*/  BSYNC.RECONVERGENT B1 ;  /* 0x0000000000017941 */ /* 0x000fea0003800200 */
.L_x_70:
[----:B------:R-:W0:Y:S01]  /*2e50*/  I2F.F64 R48, R8 ;  /* 0x0000000800307312 */ /* 0x000e220000201c00 */
[----:B------:R-:W-:Y:S01]  /*2e60*/  IMAD.MOV.U32 R46, RZ, RZ, 0x1 ;  /* 0x00000001ff2e7424 */ /* 0x000fe200078e00ff */
[----:B------:R-:W-:Y:S01]  /*2e70*/  FSETP.GEU.AND P1, PT, |R45|, 6.5827683646048100446e-37, PT ;  /* 0x036000002d00780b */ /* 0x000fe20003f2e200 */
[----:B------:R-:W-:Y:S05]  /*2e80*/  BSSY.RECONVERGENT B1, `(.L_x_79) ;  /* 0x0000011000017945 */ /* 0x000fea0003800200 */
[----:B0-----:R-:W0:Y:S02]  /*2e90*/  MUFU.RCP64H R47, R49 ;  /* 0x00000031002f7308 */ /* 0x001e240000001800 */
[----:B0-----:R-:W-:-:S08]  /*2ea0*/  DFMA R50, -R48, R46, 1 ;  /* 0x3ff000003032742b */ /* 0x001fd0000000012e */
[----:B------:R-:W-:-:S08]  /*2eb0*/  DFMA R50, R50, R50, R50 ;  /* 0x000000323232722b */ /* 0x000fd00000000032 */
[----:B------:R-:W-:-:S08]  /*2ec0*/  DFMA R50, R46, R50, R46 ;  /* 0x000000322e32722b */ /* 0x000fd0000000002e */
[----:B------:R-:W-:-:S08]  /*2ed0*/  DFMA R46, -R48, R50, 1 ;  /* 0x3ff00000302e742b */ /* 0x000fd00000000132 */
[----:B------:R-:W-:-:S08]  /*2ee0*/  DFMA R46, R50, R46, R50 ;  /* 0x0000002e322e722b */ /* 0x000fd00000000032 */
[----:B------:R-:W-:-:S08]  /*2ef0*/  DMUL R56, R46, R44 ;  /* 0x0000002c2e387228 */ /* 0x000fd00000000000 */
        /* <DEDUP_REMOVED lines=8> */
[----:B-----5:R-:W-:Y:S05]  /*2f80*/  CALL.REL.NOINC `($__internal_0_$__cuda_sm20_div_rn_f64_full) ;  /* 0x0000002c00847944 */ /* 0x020fea0003c00000 */
.L_x_80:
[----:B------:R-:W-:Y:S05]  /*2f90*/  BSYNC.RECONVERGENT B1 ;  /* 0x0000000000017941 */ /* 0x000fea0003800200 */
.L_x_79:
[----:B-----5:R-:W0:Y:S02]  /*2fa0*/  LDC.64 R8, c[0x0][0x3a0] ;  /* 0x0000e800ff087b82 */ /* 0x020e240000000a00 */
[----:B0-----:R-:W-:-:S04]  /*2fb0*/  IMAD.WIDE R8, R10, 0x8, R8 ;  /* 0x000000080a087825 */ /* 0x001fc800078e0208 */
[----:B------:R-:W-:Y:S01]  /*2fc0*/  VIADD R10, R10, 0x1 ;  /* 0x000000010a0a7836 */ /* 0x000fe20000000000 */
[----:B------:R0:W-:Y:S04]  /*2fd0*/  STG.E.64 desc[UR4][R8.64], R56 ;  /* 0x0000003808007986 */ /* 0x0001e8000c101b04 */
[----:B------:R-:W-:-:S13]  /*2fe0*/  ISETP.GE.AND P0, PT, R10, R3, PT ;  /* 0x000000030a00720c */ /* 0x000fda0003f06270 */
[----:B0-----:R-:W-:Y:S05]  /*2ff0*/  @!P0 BRA `(.L_x_81) ;  /* 0xffffffd400e88947 */ /* 0x001fea000383ffff */
[----:B------:R-:W-:Y:S05]  /*3000*/  EXIT ;  /* 0x000000000000794d */ /* 0x000fea0003800000 */
.L_x_0:
[----:B------:R-:W-:Y:S01]  /*3010*/  ISETP.GT.AND P0, PT, R34, R43, PT ;  /* 0x0000002b2200720c */ /* 0x000fe20003f04270 */
[----:B------:R-:W-:Y:S01]  /*3020*/  BSSY.RECONVERGENT B1, `(.L_x_82) ;  /* 0x00000fe000017945 */ /* 0x000fe20003800200 */
[----:B------:R-:W-:Y:S01]  /*3030*/  VIADD R36, R2, 0xffffffff ;  /* 0xffffffff02247836 */ /* 0x000fe20000000000 */
[----:B------:R-:W-:Y:S02]  /*3040*/  MOV R35, RZ ;  /* 0x000000ff00237202 */ /* 0x000fe40000000f00 */
[----:B------:R-:W-:-:S08]  /*3050*/  CS2R R4, SRZ ;  /* 0x0000000000047805 */ /* 0x000fd0000001ff00 */
[----:B------:R-:W-:Y:S05]  /*3060*/  @P0 BRA `(.L_x_83) ;  /* 0x0000000c00e40947 */ /* 0x000fea0003800000 */
[----:B------:R-:W0:Y:S01]  /*3070*/  LDCU.64 UR6, c[0x0][0x398] ;  /* 0x00007300ff0677ac */ /* 0x000e220008000a00 */
[C---:B------:R-:W-:Y:S01]  /*3080*/  IADD3 R0, P0, PT, R32.reuse, R13, RZ ;  /* 0x0000000d20007210 */ /* 0x040fe20007f1e0ff */
[----:B------:R-:W-:Y:S01]  /*3090*/  BSSY.RECONVERGENT B2, `(.L_x_84) ;  /* 0x0000057000027945 */ /* 0x000fe20003800200 */
[----:B------:R-:W-:Y:S01]  /*30a0*/  IMAD.MOV.U32 R35, RZ, RZ, RZ ;  /* 0x000000ffff237224 */ /* 0x000fe200078e00ff */
[----:B------:R-:W1:Y:S01]  /*30b0*/  LDCU.64 UR8, c[0x0][0x380] ;  /* 0x00007000ff0877ac */ /* 0x000e620008000a00 */
[----:B------:R-:W-:Y:S02]  /*30c0*/  LEA.HI.X.SX32 R5, R13, RZ, 0x1, P0 ;  /* 0x000000ff0d057211 */ /* 0x000fe400000f0eff */
[----:B------:R-:W-:Y:S02]  /*30d0*/  ISETP.GT.AND P0, PT, R32, R42, PT ;  /* 0x0000002a2000720c */ /* 0x000fe40003f04270 */
[C---:B0-----:R-:W-:Y:S02]  /*30e0*/  LEA R6, P1, R0.reuse, UR6, 0x3 ;  /* 0x0000000600067c11 */ /* 0x041fe4000f8218ff */
[----:B-1----:R-:W-:-:S02]  /*30f0*/  LEA R10, P2, R0, UR8, 0x2 ;  /* 0x00000008000a7c11 */ /* 0x002fc4000f8410ff */
[C-C-:B------:R-:W-:Y:S02]  /*3100*/  LEA.HI.X R7, R0.reuse, UR7, R5.reuse, 0x3, P1 ;  /* 0x0000000700077c11 */ /* 0x140fe400088f1c05 */
[----:B------:R-:W-:Y:S02]  /*3110*/  LEA.HI.X R11, R0, UR9, R5, 0x2, P2 ;  /* 0x00000009000b7c11 */ /* 0x000fe400090f1405 */
[----:B------:R-:W-:-:S03]  /*3120*/  CS2R R4, SRZ ;  /* 0x0000000000047805 */ /* 0x000fc6000001ff00 */
[----:B------:R-:W-:Y:S05]  /*3130*/  @P0 BRA `(.L_x_85) ;  /* 0x0000000400300947 */ /* 0x000fea0003800000 */
[----:B------:R-:W2:Y:S02]  /*3140*/  LDG.E.CONSTANT R37, desc[UR4][R10.64+-0x4] ;  /* 0xfffffc040a257981 */ /* 0x000ea4000c1e9900 */
[----:B--2---:R-:W-:-:S13]  /*3150*/  ISETP.GT.AND P0, PT, R37, RZ, PT ;  /* 0x000000ff2500720c */ /* 0x004fda0003f04270 */
[----:B------:R-:W-:Y:S05]  /*3160*/  @P0 BRA `(.L_x_86) ;  /* 0x0000000000c00947 */ /* 0x000fea0003800000 */
[----:B------:R-:W0:Y:S01]  /*3170*/  LDC.64 R40, c[0x0][0x3c0] ;  /* 0x0000f000ff287b82 */ /* 0x000e220000000a00 */
[----:B------:R-:W-:Y:S01]  /*3180*/  IMAD.MOV R39, RZ, RZ, -R37 ;  /* 0x000000ffff277224 */ /* 0x000fe200078e0a25 */
[----:B------:R-:W-:-:S03]  /*3190*/  IADD3 R37, PT, PT, -R37, 0x1, RZ ;  /* 0x0000000125257810 */ /* 0x000fc60007ffe1ff */
[----:B0-----:R-:W-:-:S04]  /*31a0*/  IMAD.WIDE.U32 R38, R39, 0x4, R40 ;  /* 0x0000000427267825 */ /* 0x001fc800078e0028 */
[----:B------:R-:W-:Y:S01]  /*31b0*/  IMAD.WIDE R40, R37, 0x4, R40 ;  /* 0x0000000425287825 */ /* 0x000fe200078e0228 */
[----:B------:R-:W2:Y:S05]  /*31c0*/  LDG.E.CONSTANT R0, desc[UR4][R38.64] ;  /* 0x0000000426007981 */ /* 0x000eaa000c1e9900 */
[----:B------:R-:W2:Y:S02]  /*31d0*/  LDG.E.CONSTANT R41, desc[UR4][R40.64] ;  /* 0x0000000428297981 */ /* 0x000ea4000c1e9900 */
[----:B--2---:R-:W-:-:S13]  /*31e0*/  ISETP.GE.AND P0, PT, R0, R41, PT ;  /* 0x000000290000720c */ /* 0x004fda0003f06270 */
[----:B------:R-:W-:Y:S05]  /*31f0*/  @P0 BRA `(.L_x_85) ;  /* 0x0000000400000947 */ /* 0x000fea0003800000 */
[----:B------:R-:W0:Y:S02]  /*3200*/  LDC.64 R38, c[0x0][0x390] ;  /* 0x0000e400ff267b82 */ /* 0x000e240000000a00 */
[----:B0-----:R-:W-:-:S06]  /*3210*/  IMAD.WIDE R38, R0, 0x4, R38 ;  /* 0x0000000400267825 */ /* 0x001fcc00078e0226 */
[----:B------:R-:W2:Y:S02]  /*3220*/  LDG.E.CONSTANT R39, desc[UR4][R38.64] ;  /* 0x0000000426277981 */ /* 0x000ea4000c1e9900 */
[----:B--2---:R-:W-:-:S13]  /*3230*/  ISETP.NE.AND P0, PT, R39, R36, PT ;  /* 0x000000242700720c */ /* 0x004fda0003f05270 */
[----:B------:R-:W-:Y:S05]  /*3240*/  @!P0 BRA `(.L_x_87) ;  /* 0x0000000000208947 */ /* 0x000fea0003800000 */
.L_x_88:
[----:B------:R-:W-:-:S05]  /*3250*/  VIADD R0, R0, 0x1 ;  /* 0x0000000100007836 */ /* 0x000fca0000000000 */
[----:B------:R-:W-:-:S13]  /*3260*/  ISETP.GE.AND P0, PT, R0, R41, PT ;  /* 0x000000290000720c */ /* 0x000fda0003f06270 */
[----:B------:R-:W-:Y:S05]  /*3270*/  @P0 BRA `(.L_x_85) ;  /* 0x0000000000e00947 */ /* 0x000fea0003800000 */
[----:B------:R-:W0:Y:S02]  /*3280*/  LDC.64 R38, c[0x0][0x390] ;  /* 0x0000e400ff267b82 */ /* 0x000e240000000a00 */
[----:B0-----:R-:W-:-:S06]  /*3290*/  IMAD.WIDE R38, R0, 0x4, R38 ;  /* 0x0000000400267825 */ /* 0x001fcc00078e0226 */
[----:B------:R-:W2:Y:S02]  /*32a0*/  LDG.E.CONSTANT R39, desc[UR4][R38.64] ;  /* 0x0000000426277981 */ /* 0x000ea4000c1e9900 */
[----:B--2---:R-:W-:-:S13]  /*32b0*/  ISETP.NE.AND P0, PT, R39, R36, PT ;  /* 0x000000242700720c */ /* 0x004fda0003f05270 */
[----:B------:R-:W-:Y:S05]  /*32c0*/  @P0 BRA `(.L_x_88) ;  /* 0xfffffffc00e00947 */ /* 0x000fea000383ffff */
.L_x_87:
[----:B------:R-:W0:Y:S02]  /*32d0*/  LDC.64 R4, c[0x0][0x3a0] ;  /* 0x0000e800ff047b82 */ /* 0x000e240000000a00 */
[----:B0-----:R-:W-:-:S05]  /*32e0*/  IMAD.WIDE R4, R0, 0x8, R4 ;  /* 0x0000000800047825 */ /* 0x001fca00078e0204 */
        /* <DEDUP_REMOVED lines=20> */
.L_x_90:
[----:B------:R-:W-:Y:S05]  /*3430*/  BSYNC.RECONVERGENT B3 ;  /* 0x0000000000037941 */ /* 0x000fea0003800200 */
.L_x_89:
[----:B------:R-:W-:Y:S01]  /*3440*/  DADD R4, RZ, R56 ;  /* 0x00000000ff047229 */ /* 0x000fe20000000038 */
[----:B------:R-:W-:Y:S01]  /*3450*/  IMAD.MOV.U32 R35, RZ, RZ, 0x1 ;  /* 0x00000001ff237424 */ /* 0x000fe200078e00ff */
[----:B------:R-:W-:Y:S09]  /*3460*/  BRA `(.L_x_85) ;  /* 0x0000000000647947 */ /* 0x000ff20003800000 */
.L_x_86:
[----:B------:R-:W-:-:S13]  /*3470*/  ISETP.NE.AND P0, PT, R2, R37, PT ;  /* 0x000000250200720c */ /* 0x000fda0003f05270 */
        /* <DEDUP_REMOVED lines=21> */
.L_x_92:
[----:B------:R-:W-:Y:S05]  /*35d0*/  BSYNC.RECONVERGENT B3 ;  /* 0x0000000000037941 */ /* 0x000fea0003800200 */
.L_x_91:
[----:B------:R-:W-:Y:S01]  /*35e0*/  DADD R4, RZ, R56 ;  /* 0x00000000ff047229 */ /* 0x000fe20000000038 */
[----:B------:R-:W-:-:S10]  /*35f0*/  IMAD.MOV.U32 R35, RZ, RZ, 0x1 ;  /* 0x00000001ff237424 */ /* 0x000fd400078e00ff */
.L_x_85:
[----:B------:R-:W-:Y:S05]  /*3600*/  BSYNC.RECONVERGENT B2 ;  /* 0x0000000000027941 */ /* 0x000fea0003800200 */
.L_x_84:
[----:B------:R-:W0:Y:S01]  /*3610*/  LDCU UR6, c[0x0][0x3b8] ;  /* 0x00007700ff0677ac */ /* 0x000e220008000800 */
[----:B------:R-:W-:Y:S01]  /*3620*/  BSSY.RECONVERGENT B2, `(.L_x_93) ;  /* 0x0000050000027945 */ /* 0x000fe20003800200 */
[----:B0-----:R-:W-:-:S13]  /*3630*/  ISETP.GE.AND P0, PT, R32, UR6, PT ;  /* 0x0000000620007c0c */ /* 0x001fda000bf06270 */
[----:B------:R-:W-:Y:S05]  /*3640*/  @P0 BRA `(.L_x_94) ;  /* 0x0000000400340947 */ /* 0x000fea0003800000 */
[----:B------:R-:W0:Y:S02]  /*3650*/  LDC.64 R28, c[0x0][0x380] ;  /* 0x0000e000ff1c7b82 */ /* 0x000e240000000a00 */
[----:B0-----:R-:W-:-:S06]  /*3660*/  IMAD.WIDE R28, R3, 0x4, R28 ;  /* 0x00000004031c7825 */ /* 0x001fcc00078e021c */
[----:B------:R-:W2:Y:S02]  /*3670*/  LDG.E.CONSTANT R29, desc[UR4][R28.64] ;  /* 0x000000041c1d7981 */ /* 0x000ea4000c1e9900 */
[----:B--2---:R-:W-:-:S13]  /*3680*/  ISETP.GE.AND P0, PT, R29, 0x1, PT ;  /* 0x000000011d00780c */ /* 0x004fda0003f06270 */
[----:B------:R-:W-:Y:S05]  /*3690*/  @!P0 BRA `(.L_x_95) ;  /* 0x0000000000708947 */ /* 0x000fea0003800000 */
[----:B------:R-:W-:-:S13]  /*36a0*/  ISETP.NE.AND P0, PT, R2, R29, PT ;  /* 0x0000001d0200720c */ /* 0x000fda0003f05270 */
[----:B------:R-:W-:Y:S05]  /*36b0*/  @P0 BRA `(.L_x_94) ;  /* 0x0000000400180947 */ /* 0x000fea0003800000 */
[----:B------:R-:W0:Y:S02]  /*36c0*/  LDC.64 R28, c[0x0][0x398] ;  /* 0x0000e600ff1c7b82 */ /* 0x000e240000000a00 */
[----:B0-----:R-:W-:-:S05]  /*36d0*/  IMAD.WIDE R28, R3, 0x8, R28 ;  /* 0x00000008031c7825 */ /* 0x001fca00078e021c */
        /* <DEDUP_REMOVED lines=20> */
.L_x_97:
[----:B------:R-:W-:Y:S05]  /*3820*/  BSYNC.RECONVERGENT B3 ;  /* 0x0000000000037941 */ /* 0x000fea0003800200 */
.L_x_96:
[----:B------:R-:W-:Y:S01]  /*3830*/  DADD R4, R4, R56 ;  /* 0x0000000004047229 */ /* 0x000fe20000000038 */
[----:B------:R-:W-:Y:S01]  /*3840*/  VIADD R35, R35, 0x1 ;  /* 0x0000000123237836 */ /* 0x000fe20000000000 */
[----:B------:R-:W-:Y:S09]  /*3850*/  BRA `(.L_x_94) ;  /* 0x0000000000b07947 */ /* 0x000ff20003800000 */
.L_x_95:
[----:B------:R-:W0:Y:S01]  /*3860*/  LDC.64 R38, c[0x0][0x3c0] ;  /* 0x0000f000ff267b82 */ /* 0x000e220000000a00 */
[----:B------:R-:W-:Y:S01]  /*3870*/  IMAD.MOV R37, RZ, RZ, -R29 ;  /* 0x000000ffff257224 */ /* 0x000fe200078e0a1d */
[----:B------:R-:W-:-:S03]  /*3880*/  IADD3 R3, PT, PT, -R29, 0x1, RZ ;  /* 0x000000011d037810 */ /* 0x000fc60007ffe1ff */
[----:B0-----:R-:W-:-:S04]  /*3890*/  IMAD.WIDE.U32 R28, R37, 0x4, R38 ;  /* 0x00000004251c7825 */ /* 0x001fc800078e0026 */
[----:B------:R-:W-:Y:S02]  /*38a0*/  IMAD.WIDE R38, R3, 0x4, R38 ;  /* 0x0000000403267825 */ /* 0x000fe400078e0226 */
[----:B------:R-:W2:Y:S04]  /*38b0*/  LDG.E.CONSTANT R28, desc[UR4][R28.64] ;  /* 0x000000041c1c7981 */ /* 0x000ea8000c1e9900 */
[----:B------:R-:W2:Y:S02]  /*38c0*/  LDG.E.CONSTANT R39, desc[UR4][R38.64] ;  /* 0x0000000426277981 */ /* 0x000ea4000c1e9900 */
[----:B--2---:R-:W-:-:S13]  /*38d0*/  ISETP.GE.AND P0, PT, R28, R39, PT ;  /* 0x000000271c00720c */ /* 0x004fda0003f06270 */
[----:B------:R-:W-:Y:S05]  /*38e0*/  @P0 BRA `(.L_x_94) ;  /* 0x00000000008c0947 */ /* 0x000fea0003800000 */
[----:B------:R-:W-:-:S07]  /*38f0*/  IMAD.MOV.U32 R3, RZ, RZ, R28 ;  /* 0x000000ffff037224 */ /* 0x000fce00078e001c */
.L_x_99:
[----:B------:R-:W0:Y:S02]  /*3900*/  LDC.64 R28, c[0x0][0x390] ;  /* 0x0000e400ff1c7b82 */ /* 0x000e240000000a00 */
[----:B0-----:R-:W-:-:S06]  /*3910*/  IMAD.WIDE R28, R3, 0x4, R28 ;  /* 0x00000004031c7825 */ /* 0x001fcc00078e021c */
[----:B------:R-:W2:Y:S02]  /*3920*/  LDG.E.CONSTANT R29, desc[UR4][R28.64] ;  /* 0x000000041c1d7981 */ /* 0x000ea4000c1e9900 */
[----:B--2---:R-:W-:-:S13]  /*3930*/  ISETP.NE.AND P0, PT, R29, R36, PT ;  /* 0x000000241d00720c */ /* 0x004fda0003f05270 */
[----:B------:R-:W-:Y:S05]  /*3940*/  @!P0 BRA `(.L_x_98) ;  /* 0x0000000000108947 */ /* 0x000fea0003800000 */
[----:B------:R-:W-:-:S04]  /*3950*/  IADD3 R3, PT, PT, R3, 0x1, RZ ;  /* 0x0000000103037810 */ /* 0x000fc80007ffe0ff */
[----:B------:R-:W-:-:S13]  /*3960*/  ISETP.GE.AND P0, PT, R3, R39, PT ;  /* 0x000000270300720c */ /* 0x000fda0003f06270 */
[----:B------:R-:W-:Y:S05]  /*3970*/  @!P0 BRA `(.L_x_99) ;  /* 0xfffffffc00e08947 */ /* 0x000fea000383ffff */
[----:B------:R-:W-:Y:S05]  /*3980*/  BRA `(.L_x_94) ;  /* 0x0000000000647947 */ /* 0x000fea0003800000 */
.L_x_98:
        /* <DEDUP_REMOVED lines=22> */
.L_x_101:
[----:B------:R-:W-:Y:S05]  /*3af0*/  BSYNC.RECONVERGENT B3 ;  /* 0x0000000000037941 */ /* 0x000fea0003800200 */
.L_x_100:
[----:B------:R-:W-:Y:S01]  /*3b00*/  DADD R4, R4, R56 ;  /* 0x0000000004047229 */ /* 0x000fe20000000038 */
[----:B------:R-:W-:-:S10]  /*3b10*/  VIADD R35, R35, 0x1 ;  /* 0x0000000123237836 */ /* 0x000fd40000000000 */
.L_x_94:
[----:B------:R-:W-:Y:S05]  /*3b20*/  BSYNC.RECONVERGENT B2 ;  /* 0x0000000000027941 */ /* 0x000fea0003800200 */
.L_x_93:
[----:B------:R-:W0:Y:S01]  /*3b30*/  LDCU UR6, c[0x0][0x3b8] ;  /* 0x00007700ff0677ac */ /* 0x000e220008000800 */
[----:B------:R-:W-:-:S05]  /*3b40*/  VIADD R0, R32, 0x1 ;  /* 0x0000000120007836 */ /* 0x000fca0000000000 */
[----:B0-----:R-:W-:-:S13]  /*3b50*/  ISETP.GE.AND P0, PT, R0, UR6, PT ;  /* 0x0000000600007c0c */ /* 0x001fda000bf06270 */
[----:B------:R-:W-:Y:S05]  /*3b60*/  @P0 BRA `(.L_x_83) ;  /* 0x0000000400240947 */ /* 0x000fea0003800000 */
[----:B------:R-:W2:Y:S02]  /*3b70*/  LDG.E.CONSTANT R3, desc[UR4][R10.64+0x4] ;  /* 0x000004040a037981 */ /* 0x000ea4000c1e9900 */
[----:B--2---:R-:W-:-:S13]  /*3b80*/  ISETP.GE.AND P0, PT, R3, 0x1, PT ;  /* 0x000000010300780c */ /* 0x004fda0003f06270 */
[----:B------:R-:W-:Y:S05]  /*3b90*/  @!P0 BRA `(.L_x_102) ;  /* 0x0000000000688947 */ /* 0x000fea0003800000 */
[----:B------:R-:W-:-:S13]  /*3ba0*/  ISETP.NE.AND P0, PT, R2, R3, PT ;  /* 0x000000030200720c */ /* 0x000fda0003f05270 */
        /* <DEDUP_REMOVED lines=21> */
.L_x_104:
[----:B------:R-:W-:Y:S05]  /*3d00*/  BSYNC.RECONVERGENT B2 ;  /* 0x0000000000027941 */ /* 0x000fea0003800200 */
.L_x_103:
[----:B------:R-:W-:Y:S01]  /*3d10*/  DADD R4, R4, R56 ;  /* 0x0000000004047229 */ /* 0x000fe20000000038 */
[----:B------:R-:W-:Y:S01]  /*3d20*/  VIADD R35, R35, 0x1 ;  /* 0x0000000123237836 */ /* 0x000fe20000000000 */
[----:B------:R-:W-:Y:S09]  /*3d30*/  BRA `(.L_x_83) ;  /* 0x0000000000b07947 */ /* 0x000ff20003800000 */
.L_x_102:
        /* <DEDUP_REMOVED lines=10> */
.L_x_106:
        /* <DEDUP_REMOVED lines=9> */
.L_x_105:
        /* <DEDUP_REMOVED lines=22> */
.L_x_108:
[----:B------:R-:W-:Y:S05]  /*3fd0*/  BSYNC.RECONVERGENT B2 ;  /* 0x0000000000027941 */ /* 0x000fea0003800200 */
.L_x_107:
[----:B------:R-:W-:Y:S01]  /*3fe0*/  DADD R4, R4, R56 ;  /* 0x0000000004047229 */ /* 0x000fe20000000038 */
[----:B------:R-:W-:-:S10]  /*3ff0*/  VIADD R35, R35, 0x1 ;  /* 0x0000000123237836 */ /* 0x000fd40000000000 */
.L_x_83:
[----:B------:R-:W-:Y:S05]  /*4000*/  BSYNC.RECONVERGENT B1 ;  /* 0x0000000000017941 */ /* 0x000fea0003800200 */
.L_x_82:
[----:B------:R-:W0:Y:S01]  /*4010*/  LDCU UR6, c[0x0][0x3bc] ;  /* 0x00007780ff0677ac */ /* 0x000e220008000800 */
[----:B------:R-:W1:Y:S01]  /*4020*/  LDC.64 R6, c[0x0][0x398] ;  /* 0x0000e600ff067b82 */ /* 0x000e620000000a00 */
[----:B------:R-:W-:Y:S01]  /*4030*/  BSSY.RECONVERGENT B1, `(.L_x_109) ;  /* 0x00000c3000017945 */ /* 0x000fe20003800200 */
[----:B0-----:R-:W-:Y:S01]  /*4040*/  ISETP.GE.AND P0, PT, R34, UR6, PT ;  /* 0x0000000622007c0c */ /* 0x001fe2000bf06270 */
[----:B-1----:R-:W-:-:S12]  /*4050*/  IMAD.WIDE R6, R12, 0x8, R6 ;  /* 0x000000080c067825 */ /* 0x002fd800078e0206 */
[----:B------:R-:W-:Y:S05]  /*4060*/  @P0 BRA `(.L_x_110) ;  /* 0x0000000800fc0947 */ /* 0x000fea0003800000 */
[----:B------:R-:W0:Y:S01]  /*4070*/  LDCU UR6, c[0x0][0x3b8] ;  /* 0x00007700ff0677ac */ /* 0x000e220008000800 */
[C---:B------:R-:W-:Y:S01]  /*4080*/  IADD3 R0, P0, PT, R32.reuse, R33, RZ ;  /* 0x0000002120007210 */ /* 0x040fe20007f1e0ff */
[----:B------:R-:W-:Y:S01]  /*4090*/  BSSY.RECONVERGENT B2, `(.L_x_111) ;  /* 0x0000053000027945 */ /* 0x000fe20003800200 */
[----:B------:R-:W1:Y:S02]  /*40a0*/  LDCU.64 UR8, c[0x0][0x398] ;  /* 0x00007300ff0877ac */ /* 0x000e640008000a00 */
[----:B------:R-:W-:Y:S01]  /*40b0*/  LEA.HI.X.SX32 R33, R33, RZ, 0x1, P0 ;  /* 0x000000ff21217211 */ /* 0x000fe200000f0eff */
[----:B------:R-:W2:Y:S01]  /*40c0*/  LDCU.64 UR10, c[0x0][0x380] ;  /* 0x00007000ff0a77ac */ /* 0x000ea20008000a00 */
[----:B0-----:R-:W-:Y:S02]  /*40d0*/  ISETP.GT.AND P2, PT, R32, UR6, PT ;  /* 0x0000000620007c0c */ /* 0x001fe4000bf44270 */
[C---:B-1----:R-:W-:Y:S02]  /*40e0*/  LEA R24, P0, R0.reuse, UR8, 0x3 ;  /* 0x0000000800187c11 */ /* 0x042fe4000f8018ff */
[----:B--2---:R-:W-:-:S02]  /*40f0*/  LEA R10, P1, R0, UR10, 0x2 ;  /* 0x0000000a000a7c11 */ /* 0x004fc4000f8210ff */
[C-C-:B------:R-:W-:Y:S02]  /*4100*/  LEA.HI.X R25, R0.reuse, UR9, R33.reuse, 0x3, P0 ;  /* 0x0000000900197c11 */ /* 0x140fe400080f1c21 */
[----:B------:R-:W-:-:S05]  /*4110*/  LEA.HI.X R11, R0, UR11, R33, 0x2, P1 ;  /* 0x0000000b000b7c11 */ /* 0x000fca00088f1421 */
        /* <DEDUP_REMOVED lines=26> */
.L_x_115:
[----:B------:R-:W-:Y:S05]  /*42c0*/  BSYNC.RECONVERGENT B3 ;  /* 0x0000000000037941 */ /* 0x000fea0003800200 */
.L_x_114:
[----:B------:R-:W-:Y:S01]  /*42d0*/  DADD R4, R4, R56 ;  /* 0x0000000004047229 */ /* 0x000fe20000000038 */
[----:B------:R-:W-:Y:S01]  /*42e0*/  VIADD R35, R35, 0x1 ;  /* 0x0000000123237836 */ /* 0x000fe20000000000 */
[----:B------:R-:W-:Y:S09]  /*42f0*/  BRA `(.L_x_112) ;  /* 0x0000000000b07947 */ /* 0x000ff20003800000 */
.L_x_113:
        /* <DEDUP_REMOVED lines=10> */
.L_x_117:
[----:B------:R-:W0:Y:S02]  /*43a0*/  LDC.64 R26, c[0x0][0x390] ;  /* 0x0000e400ff1a7b82 */ /* 0x000e240000000a00 */
[----:B0-----:R-:W-:-:S06]  /*43b0*/  IMAD.WIDE R26, R3, 0x4, R26 ;  /* 0x00000004031a7825 */ /* 0x001fcc00078e021a */
[----:B------:R-:W2:Y:S02]  /*43c0*/  LDG.E.CONSTANT R27, desc[UR4][R26.64] ;  /* 0x000000041a1b7981 */ /* 0x000ea4000c1e9900 */
[----:B--2---:R-:W-:-:S13]  /*43d0*/  ISETP.NE.AND P0, PT, R27, R36, PT ;  /* 0x000000241b00720c */ /* 0x004fda0003f05270 */
[----:B------:R-:W-:Y:S05]  /*43e0*/  @!P0 BRA `(.L_x_116) ;  /* 0x0000000000108947 */ /* 0x000fea0003800000 */
[----:B------:R-:W-:-:S05]  /*43f0*/  VIADD R3, R3, 0x1 ;  /* 0x0000000103037836 */ /* 0x000fca0000000000 */
[----:B------:R-:W-:-:S13]  /*4400*/  ISETP.GE.AND P0, PT, R3, R29, PT ;  /* 0x0000001d0300720c */ /* 0x000fda0003f06270 */
[----:B------:R-:W-:Y:S05]  /*4410*/  @!P0 BRA `(.L_x_117) ;  /* 0xfffffffc00e08947 */ /* 0x000fea000383ffff */
[----:B------:R-:W-:Y:S05]  /*4420*/  BRA `(.L_x_112) ;  /* 0x0000000000647947 */ /* 0x000fea0003800000 */
.L_x_116:
        /* <DEDUP_REMOVED lines=22> */
.L_x_119:
[----:B------:R-:W-:Y:S05]  /*4590*/  BSYNC.RECONVERGENT B3 ;  /* 0x0000000000037941 */ /* 0x000fea0003800200 */
.L_x_118:
[----:B------:R-:W-:Y:S01]  /*45a0*/  DADD R4, R4, R56 ;  /* 0x0000000004047229 */ /* 0x000fe20000000038 */
[----:B------:R-:W-:-:S10]  /*45b0*/  VIADD R35, R35, 0x1 ;  /* 0x0000000123237836 */ /* 0x000fd40000000000 */
.L_x_112:
[----:B------:R-:W-:Y:S05]  /*45c0*/  BSYNC.RECONVERGENT B2 ;  /* 0x0000000000027941 */ /* 0x000fea0003800200 */
.L_x_111:
[----:B------:R-:W0:Y:S01]  /*45d0*/  LDCU UR6, c[0x0][0x3b8] ;  /* 0x00007700ff0677ac */ /* 0x000e220008000800 */
[----:B------:R-:W-:Y:S01]  /*45e0*/  BSSY.RECONVERGENT B2, `(.L_x_120) ;  /* 0x000001a000027945 */ /* 0x000fe20003800200 */
[----:B0-----:R-:W-:-:S13]  /*45f0*/  ISETP.GE.AND P0, PT, R32, UR6, PT ;  /* 0x0000000620007c0c */ /* 0x001fda000bf06270 */
        /* <DEDUP_REMOVED lines=21> */
.L_x_123:
[----:B------:R-:W-:Y:S05]  /*4750*/  BSYNC.RECONVERGENT B3 ;  /* 0x0000000000037941 */ /* 0x000fea0003800200 */
.L_x_122:
[----:B------:R-:W-:Y:S01]  /*4760*/  DADD R4, R4, R56 ;  /* 0x0000000004047229 */ /* 0x000fe20000000038 */
[----:B------:R-:W-:-:S10]  /*4770*/  VIADD R35, R35, 0x1 ;  /* 0x0000000123237836 */ /* 0x000fd40000000000 */
.L_x_121:
[----:B------:R-:W-:Y:S05]  /*4780*/  BSYNC.RECONVERGENT B2 ;  /* 0x0000000000027941 */ /* 0x000fea0003800200 */
.L_x_120:
        /* <DEDUP_REMOVED lines=29> */
.L_x_126:
[----:B------:R-:W-:Y:S05]  /*4960*/  BSYNC.RECONVERGENT B2 ;  /* 0x0000000000027941 */ /* 0x000fea0003800200 */
.L_x_125:
[----:B------:R-:W-:Y:S01]  /*4970*/  DADD R4, R4, R56 ;  /* 0x0000000004047229 */ /* 0x000fe20000000038 */
[----:B------:R-:W-:Y:S01]  /*4980*/  IADD3 R35, PT, PT, R35, 0x1, RZ ;  /* 0x0000000123237810 */ /* 0x000fe20007ffe0ff */
[----:B------:R-:W-:Y:S09]  /*4990*/  BRA `(.L_x_110) ;  /* 0x0000000000b07947 */ /* 0x000ff20003800000 */
.L_x_124:
        /* <DEDUP_REMOVED lines=10> */
.L_x_128:
        /* <DEDUP_REMOVED lines=9> */
.L_x_127:
        /* <DEDUP_REMOVED lines=22> */
.L_x_130:
[----:B------:R-:W-:Y:S05]  /*4c30*/  BSYNC.RECONVERGENT B2 ;  /* 0x0000000000027941 */ /* 0x000fea0003800200 */
.L_x_129:
[----:B------:R-:W-:Y:S01]  /*4c40*/  DADD R4, R4, R56 ;  /* 0x0000000004047229 */ /* 0x000fe20000000038 */
[----:B------:R-:W-:-:S10]  /*4c50*/  VIADD R35, R35, 0x1 ;  /* 0x0000000123237836 */ /* 0x000fd40000000000 */
.L_x_110:
[----:B------:R-:W-:Y:S05]  /*4c60*/  BSYNC.RECONVERGENT B1 ;  /* 0x0000000000017941 */ /* 0x000fea0003800200 */
.L_x_109:
[----:B------:R-:W0:Y:S01]  /*4c70*/  LDCU UR6, c[0x0][0x3bc] ;  /* 0x00007780ff0677ac */ /* 0x000e220008000800 */
[----:B------:R-:W-:Y:S01]  /*4c80*/  VIADD R34, R34, 0x1 ;  /* 0x0000000122227836 */ /* 0x000fe20000000000 */
[----:B------:R-:W-:Y:S04]  /*4c90*/  BSSY.RECONVERGENT B1, `(.L_x_131) ;  /* 0x00000f9000017945 */ /* 0x000fe80003800200 */
[----:B0-----:R-:W-:-:S13]  /*4ca0*/  ISETP.GE.AND P0, PT, R34, UR6, PT ;  /* 0x0000000622007c0c */ /* 0x001fda000bf06270 */
[----:B------:R-:W-:Y:S05]  /*4cb0*/  @P0 BRA `(.L_x_132) ;  /* 0x0000000c00d80947 */ /* 0x000fea0003800000 */
[----:B------:R-:W0:Y:S01]  /*4cc0*/  LDC R3, c[0x0][0x3b8] ;  /* 0x0000ee00ff037b82 */ /* 0x000e220000000800 */
[----:B------:R-:W1:Y:S01]  /*4cd0*/  LDCU.64 UR6, c[0x0][0x398] ;  /* 0x00007300ff0677ac */ /* 0x000e620008000a00 */
[----:B------:R-:W-:Y:S01]  /*4ce0*/  BSSY.RECONVERGENT B2, `(.L_x_133) ;  /* 0x0000054000027945 */ /* 0x000fe20003800200 */
[----:B------:R-:W2:Y:S01]  /*4cf0*/  LDCU.64 UR8, c[0x0][0x380] ;  /* 0x00007000ff0877ac */ /* 0x000ea20008000a00 */
[----:B0-----:R-:W-:Y:S01]  /*4d00*/  IMAD R13, R3, 0x2, R13 ;  /* 0x00000002030d7824 */ /* 0x001fe200078e020d */
[----:B------:R-:W-:-:S04]  /*4d10*/  ISETP.GT.AND P2, PT, R32, R3, PT ;  /* 0x000000032000720c */ /* 0x000fc80003f44270 */
[----:B------:R-:W-:-:S04]  /*4d20*/  IADD3 R0, P0, PT, R32, R13, RZ ;  /* 0x0000000d20007210 */ /* 0x000fc80007f1e0ff */
[----:B------:R-:W-:Y:S02]  /*4d30*/  LEA.HI.X.SX32 R13, R13, RZ, 0x1, P0 ;  /* 0x000000ff0d0d7211 */ /* 0x000fe400000f0eff */
[C---:B-1----:R-:W-:Y:S02]  /*4d40*/  LEA R20, P0, R0.reuse, UR6, 0x3 ;  /* 0x0000000600147c11 */ /* 0x042fe4000f8018ff */
[C---:B--2---:R-:W-:Y:S02]  /*4d50*/  LEA R10, P1, R0.reuse, UR8, 0x2 ;  /* 0x00000008000a7c11 */ /* 0x044fe4000f8210ff */
[C-C-:B------:R-:W-:Y:S02]  /*4d60*/  LEA.HI.X R21, R0.reuse, UR7, R13.reuse, 0x3, P0 ;  /* 0x0000000700157c11 */ /* 0x140fe400080f1c0d */
[----:B------:R-:W-:Y:S01]  /*4d70*/  LEA.HI.X R11, R0, UR9, R13, 0x2, P1 ;  /* 0x00000009000b7c11 */ /* 0x000fe200088f140d */
[----:B------:R-:W-:Y:S08]  /*4d80*/  @P2 BRA `(.L_x_134) ;  /* 0x0000000400242947 */ /* 0x000ff00003800000 */
        /* <DEDUP_REMOVED lines=25> */
.L_x_137:
[----:B------:R-:W-:Y:S05]  /*4f20*/  BSYNC.RECONVERGENT B3 ;  /* 0x0000000000037941 */ /* 0x000fea0003800200 */
.L_x_136:
[----:B------:R-:W-:Y:S01]  /*4f30*/  DADD R4, R4, R56 ;  /* 0x0000000004047229 */ /* 0x000fe20000000038 */
[----:B------:R-:W-:Y:S01]  /*4f40*/  VIADD R35, R35, 0x1 ;  /* 0x0000000123237836 */ /* 0x000fe20000000000 */
[----:B------:R-:W-:Y:S09]  /*4f50*/  BRA `(.L_x_134) ;  /* 0x0000000000b07947 */ /* 0x000ff20003800000 */
.L_x_135:
        /* <DEDUP_REMOVED lines=10> */
.L_x_139:
        /* <DEDUP_REMOVED lines=9> */
.L_x_138:
        /* <DEDUP_REMOVED lines=22> */
.L_x_141:
[----:B------:R-:W-:Y:S05]  /*51f0*/  BSYNC.RECONVERGENT B3 ;  /* 0x0000000000037941 */ /* 0x000fea0003800200 */
.L_x_140:
[----:B------:R-:W-:Y:S01]  /*5200*/  DADD R4, R4, R56 ;  /* 0x0000000004047229 */ /* 0x000fe20000000038 */
[----:B------:R-:W-:-:S10]  /*5210*/  VIADD R35, R35, 0x1 ;  /* 0x0000000123237836 */ /* 0x000fd40000000000 */
.L_x_134:
[----:B------:R-:W-:Y:S05]  /*5220*/  BSYNC.RECONVERGENT B2 ;  /* 0x0000000000027941 */ /* 0x000fea0003800200 */
.L_x_133:
[----:B------:R-:W0:Y:S01]  /*5230*/  LDC R3, c[0x0][0x3b8] ;  /* 0x0000ee00ff037b82 */ /* 0x000e220000000800 */
[----:B------:R-:W-:Y:S01]  /*5240*/  BSSY.RECONVERGENT B2, `(.L_x_142) ;  /* 0x0000050000027945 */ /* 0x000fe20003800200 */
[----:B0-----:R-:W-:-:S13]  /*5250*/  ISETP.GE.AND P0, PT, R32, R3, PT ;  /* 0x000000032000720c */ /* 0x001fda0003f06270 */
[----:B------:R-:W-:Y:S05]  /*5260*/  @P0 BRA `(.L_x_143) ;  /* 0x0000000400340947 */ /* 0x000fea0003800000 */
[----:B------:R-:W-:-:S06]  /*5270*/  IMAD.WIDE R8, R3, 0x4, R8 ;  /* 0x0000000403087825 */ /* 0x000fcc00078e0208 */
[----:B------:R-:W2:Y:S02]  /*5280*/  LDG.E.CONSTANT R9, desc[UR4][R8.64] ;  /* 0x0000000408097981 */ /* 0x000ea4000c1e9900 */
[----:B--2---:R-:W-:-:S13]  /*5290*/  ISETP.GE.AND P0, PT, R9, 0x1, PT ;  /* 0x000000010900780c */ /* 0x004fda0003f06270 */
[----:B------:R-:W-:Y:S05]  /*52a0*/  @!P0 BRA `(.L_x_144) ;  /* 0x0000000000748947 */ /* 0x000fea0003800000 */
[----:B------:R-:W-:-:S13]  /*52b0*/  ISETP.NE.AND P0, PT, R2, R9, PT ;  /* 0x000000090200720c */ /* 0x000fda0003f05270 */
[----:B------:R-:W-:Y:S05]  /*52c0*/  @P0 BRA `(.L_x_143) ;  /* 0x00000004001c0947 */ /* 0x000fea0003800000 */
[----:B------:R-:W0:Y:S01]  /*52d0*/  LDC.64 R8, c[0x0][0x398] ;  /* 0x0000e600ff087b82 */ /* 0x000e220000000a00 */
[----:B------:R-:W-:-:S04]  /*52e0*/  IMAD.IADD R3, R12, 0x1, R3 ;  /* 0x000000010c037824 */ /* 0x000fc800078e0203 */
        /* <DEDUP_REMOVED lines=21> */
.L_x_146:
[----:B------:R-:W-:Y:S05]  /*5440*/  BSYNC.RECONVERGENT B3 ;  /* 0x0000000000037941 */ /* 0x000fea0003800200 */
.L_x_145:
[----:B------:R-:W-:Y:S01]  /*5450*/  DADD R4, R4, R56 ;  /* 0x0000000004047229 */ /* 0x000fe20000000038 */
[----:B------:R-:W-:Y:S01]  /*5460*/  VIADD R35, R35, 0x1 ;  /* 0x0000000123237836 */ /* 0x000fe20000000000 */
[----:B------:R-:W-:Y:S09]  /*5470*/  BRA `(.L_x_143) ;  /* 0x0000000000b07947 */ /* 0x000ff20003800000 */
.L_x_144:
        /* <DEDUP_REMOVED lines=9> */
[----:B------:R-:W0:Y:S01]  /*5510*/  LDC.64 R12, c[0x0][0x390] ;  /* 0x0000e400ff0c7b82 */ /* 0x000e220000000a00 */
[----:B------:R-:W-:-:S07]  /*5520*/  IMAD.MOV.U32 R19, RZ, RZ, R8 ;  /* 0x000000ffff137224 */ /* 0x000fce00078e0008 */
.L_x_148:
        /* <DEDUP_REMOVED lines=8> */
.L_x_147:
        /* <DEDUP_REMOVED lines=22> */
.L_x_150:
[----:B------:R-:W-:Y:S05]  /*5710*/  BSYNC.RECONVERGENT B3 ;  /* 0x0000000000037941 */ /* 0x000fea0003800200 */
.L_x_149:
[----:B------:R-:W-:Y:S01]  /*5720*/  DADD R4, R4, R56 ;  /* 0x0000000004047229 */ /* 0x000fe20000000038 */
[----:B------:R-:W-:-:S10]  /*5730*/  VIADD R35, R35, 0x1 ;  /* 0x0000000123237836 */ /* 0x000fd40000000000 */
.L_x_143:
[----:B------:R-:W-:Y:S05]  /*5740*/  BSYNC.RECONVERGENT B2 ;  /* 0x0000000000027941 */ /* 0x000fea0003800200 */
.L_x_142:
        /* <DEDUP_REMOVED lines=29> */
.L_x_153:
[----:B------:R-:W-:Y:S05]  /*5920*/  BSYNC.RECONVERGENT B2 ;  /* 0x0000000000027941 */ /* 0x000fea0003800200 */
.L_x_152:
[----:B------:R-:W-:Y:S01]  /*5930*/  DADD R4, R4, R56 ;  /* 0x0000000004047229 */ /* 0x000fe20000000038 */
[----:B------:R-:W-:Y:S01]  /*5940*/  VIADD R35, R35, 0x1 ;  /* 0x0000000123237836 */ /* 0x000fe20000000000 */
[----:B------:R-:W-:Y:S09]  /*5950*/  BRA `(.L_x_132) ;  /* 0x0000000000b07947 */ /* 0x000ff20003800000 */
.L_x_151:
        /* <DEDUP_REMOVED lines=11> */
.L_x_155:
        /* <DEDUP_REMOVED lines=8> */
.L_x_154:
        /* <DEDUP_REMOVED lines=22> */
.L_x_157:
[----:B------:R-:W-:Y:S05]  /*5bf0*/  BSYNC.RECONVERGENT B2 ;  /* 0x0000000000027941 */ /* 0x000fea0003800200 */
.L_x_156:
[----:B------:R-:W-:Y:S01]  /*5c00*/  DADD R4, R4, R56 ;  /* 0x0000000004047229 */ /* 0x000fe20000000038 */
[----:B------:R-:W-:-:S10]  /*5c10*/  VIADD R35, R35, 0x1 ;  /* 0x0000000123237836 */ /* 0x000fd40000000000 */
.L_x_132:
[----:B------:R-:W-:Y:S05]  /*5c20*/  BSYNC.RECONVERGENT B1 ;  /* 0x0000000000017941 */ /* 0x000fea0003800200 */
.L_x_131:
        /* <DEDUP_REMOVED lines=20> */
.L_x_159:
[----:B------:R-:W-:Y:S05]  /*5d70*/  BSYNC.RECONVERGENT B1 ;  /* 0x0000000000017941 */ /* 0x000fea0003800200 */
.L_x_158:
[----:B------:R-:W-:Y:S01]  /*5d80*/  STG.E.64 desc[UR4][R6.64], R56 ;  /* 0x0000003806007986 */ /* 0x000fe2000c101b04 */
[----:B------:R-:W-:Y:S05]  /*5d90*/  EXIT ;  /* 0x000000000000794d */ /* 0x000fea0003800000 */
        .weak           $__internal_0_$__cuda_sm20_div_rn_f64_full
        .type           $__internal_0_$__cuda_sm20_div_rn_f64_full,@function
        .size           $__internal_0_$__cuda_sm20_div_rn_f64_full,(.L_x_201 - $__internal_0_$__cuda_sm20_div_rn_f64_full)
$__internal_0_$__cuda_sm20_div_rn_f64_full:
[C---:B------:R-:W-:Y:S01]  /*5da0*/  FSETP.GEU.AND P0, PT, |R49|.reuse, 1.469367938527859385e-39, PT ;  /* 0x001000003100780b */ /* 0x040fe20003f0e200 */
[----:B------:R-:W-:Y:S01]  /*5db0*/  IMAD.MOV.U32 R62, RZ, RZ, 0x1 ;  /* 0x00000001ff3e7424 */ /* 0x000fe200078e00ff */
[----:B------:R-:W-:Y:S01]  /*5dc0*/  LOP3.LUT R46, R49, 0x800fffff, RZ, 0xc0, !PT ;  /* 0x800fffff312e7812 */ /* 0x000fe200078ec0ff */
[----:B------:R-:W-:Y:S01]  /*5dd0*/  IMAD.MOV.U32 R57, RZ, RZ, 0x1ca00000 ;  /* 0x1ca00000ff397424 */ /* 0x000fe200078e00ff */
[C---:B------:R-:W-:Y:S01]  /*5de0*/  FSETP.GEU.AND P2, PT, |R51|.reuse, 1.469367938527859385e-39, PT ;  /* 0x001000003300780b */ /* 0x040fe20003f4e200 */
[----:B------:R-:W-:Y:S01]  /*5df0*/  BSSY.RECONVERGENT B0, `(.L_x_160) ;  /* 0x0000052000007945 */ /* 0x000fe20003800200 */
[----:B------:R-:W-:Y:S02]  /*5e00*/  LOP3.LUT R47, R46, 0x3ff00000, RZ, 0xfc, !PT ;  /* 0x3ff000002e2f7812 */ /* 0x000fe400078efcff */
[----:B------:R-:W-:Y:S02]  /*5e10*/  MOV R46, R48 ;  /* 0x00000030002e7202 */ /* 0x000fe40000000f00 */
[----:B------:R-:W-:-:S02]  /*5e20*/  LOP3.LUT R56, R51, 0x7ff00000, RZ, 0xc0, !PT ;  /* 0x7ff0000033387812 */ /* 0x000fc400078ec0ff */
[C---:B------:R-:W-:Y:S01]  /*5e30*/  LOP3.LUT R60, R49.reuse, 0x7ff00000, RZ, 0xc0, !PT ;  /* 0x7ff00000313c7812 */ /* 0x040fe200078ec0ff */
[----:B------:R-:W-:Y:S02]  /*5e40*/  @!P0 DMUL R46, R48, 8.98846567431157953865e+307 ;  /* 0x7fe00000302e8828 */ /* 0x000fe40000000000 */
[----:B------:R-:W-:Y:S01]  /*5e50*/  IMAD.MOV.U32 R59, RZ, RZ, R56 ;  /* 0x000000ffff3b7224 */ /* 0x000fe200078e0038 */
[C---:B------:R-:W-:Y:S02]  /*5e60*/  ISETP.GE.U32.AND P1, PT, R56.reuse, R60, PT ;  /* 0x0000003c3800720c */ /* 0x040fe40003f26070 */
[----:B------:R-:W-:Y:S01]  /*5e70*/  @!P2 LOP3.LUT R53, R49, 0x7ff00000, RZ, 0xc0, !PT ;  /* 0x7ff000003135a812 */ /* 0x000fe200078ec0ff */
[----:B------:R-:W0:Y:S03]  /*5e80*/  MUFU.RCP64H R63, R47 ;  /* 0x0000002f003f7308 */ /* 0x000e260000001800 */
[----:B------:R-:W-:-:S02]  /*5e90*/  @!P2 ISETP.GE.U32.AND P3, PT, R56, R53, PT ;  /* 0x000000353800a20c */ /* 0x000fc40003f66070 */
[----:B------:R-:W-:Y:S02]  /*5ea0*/  SEL R53, R57, 0x63400000, !P1 ;  /* 0x6340000039357807 */ /* 0x000fe40004800000 */
[----:B------:R-:W-:Y:S02]  /*5eb0*/  @!P0 LOP3.LUT R60, R47, 0x7ff00000, RZ, 0xc0, !PT ;  /* 0x7ff000002f3c8812 */ /* 0x000fe400078ec0ff */
[----:B------:R-:W-:Y:S01]  /*5ec0*/  LOP3.LUT R53, R53, 0x800fffff, R51, 0xf8, !PT ;  /* 0x800fffff35357812 */ /* 0x000fe200078ef833 */
[----:B0-----:R-:W-:-:S08]  /*5ed0*/  DFMA R54, R62, -R46, 1 ;  /* 0x3ff000003e36742b */ /* 0x001fd0000000082e */
[----:B------:R-:W-:-:S08]  /*5ee0*/  DFMA R54, R54, R54, R54 ;  /* 0x000000363636722b */ /* 0x000fd00000000036 */
[----:B------:R-:W-:Y:S01]  /*5ef0*/  DFMA R62, R62, R54, R62 ;  /* 0x000000363e3e722b */ /* 0x000fe2000000003e */
[----:B------:R-:W-:Y:S01]  /*5f00*/  @!P2 SEL R55, R57, 0x63400000, !P3 ;  /* 0x634000003937a807 */ /* 0x000fe20005800000 */
[----:B------:R-:W-:-:S03]  /*5f10*/  @!P2 IMAD.MOV.U32 R54, RZ, RZ, RZ ;  /* 0x000000ffff36a224 */ /* 0x000fc600078e00ff */
[----:B------:R-:W-:-:S03]  /*5f20*/  @!P2 LOP3.LUT R52, R55, 0x80000000, R51, 0xf8, !PT ;  /* 0x800000003734a812 */ /* 0x000fc600078ef833 */
[----:B------:R-:W-:Y:S01]  /*5f30*/  DFMA R64, R62, -R46, 1 ;  /* 0x3ff000003e40742b */ /* 0x000fe2000000082e */
[----:B------:R-:W-:Y:S01]  /*5f40*/  @!P2 LOP3.LUT R55, R52, 0x100000, RZ, 0xfc, !PT ;  /* 0x001000003437a812 */ /* 0x000fe200078efcff */
[----:B------:R-:W-:-:S06]  /*5f50*/  IMAD.MOV.U32 R52, RZ, RZ, R50 ;  /* 0x000000ffff347224 */ /* 0x000fcc00078e0032 */
[----:B------:R-:W-:Y:S02]  /*5f60*/  DFMA R64, R62, R64, R62 ;  /* 0x000000403e40722b */ /* 0x000fe4000000003e */
[----:B------:R-:W-:-:S08]  /*5f70*/  @!P2 DFMA R52, R52, 2, -R54 ;  /* 0x400000003434a82b */ /* 0x000fd00000000836 */
[----:B------:R-:W-:Y:S02]  /*5f80*/  DMUL R62, R64, R52 ;  /* 0x00000034403e7228 */ /* 0x000fe40000000000 */
[----:B------:R-:W-:-:S04]  /*5f90*/  @!P2 LOP3.LUT R59, R53, 0x7ff00000, RZ, 0xc0, !PT ;  /* 0x7ff00000353ba812 */ /* 0x000fc800078ec0ff */
[----:B------:R-:W-:Y:S02]  /*5fa0*/  IADD3 R61, PT, PT, R59, -0x1, RZ ;  /* 0xffffffff3b3d7810 */ /* 0x000fe40007ffe0ff */
[----:B------:R-:W-:Y:S02]  /*5fb0*/  DFMA R54, R62, -R46, R52 ;  /* 0x8000002e3e36722b */ /* 0x000fe40000000034 */
[----:B------:R-:W-:Y:S01]  /*5fc0*/  ISETP.GT.U32.AND P0, PT, R61, 0x7feffffe, PT ;  /* 0x7feffffe3d00780c */ /* 0x000fe20003f04070 */
[----:B------:R-:W-:-:S05]  /*5fd0*/  VIADD R61, R60, 0xffffffff ;  /* 0xffffffff3c3d7836 */ /* 0x000fca0000000000 */
[----:B------:R-:W-:Y:S01]  /*5fe0*/  ISETP.GT.U32.OR P0, PT, R61, 0x7feffffe, P0 ;  /* 0x7feffffe3d00780c */ /* 0x000fe20000704470 */
[----:B------:R-:W-:-:S12]  /*5ff0*/  DFMA R54, R64, R54, R62 ;  /* 0x000000364036722b */ /* 0x000fd8000000003e */
[----:B------:R-:W-:Y:S05]  /*6000*/  @P0 BRA `(.L_x_161) ;  /* 0x00000000006c0947 */ /* 0x000fea0003800000 */
[----:B------:R-:W-:Y:S01]  /*6010*/  LOP3.LUT R51, R49, 0x7ff00000, RZ, 0xc0, !PT ;  /* 0x7ff0000031337812 */ /* 0x000fe200078ec0ff */
[----:B------:R-:W-:-:S03]  /*6020*/  IMAD.MOV.U32 R60, RZ, RZ, RZ ;  /* 0x000000ffff3c7224 */ /* 0x000fc600078e00ff */
[CC--:B------:R-:W-:Y:S02]  /*6030*/  VIADDMNMX R50, R56.reuse, -R51.reuse, 0xb9600000, !PT ;  /* 0xb960000038327446 */ /* 0x0c0fe40007800933 */
[----:B------:R-:W-:Y:S02]  /*6040*/  ISETP.GE.U32.AND P0, PT, R56, R51, PT ;  /* 0x000000333800720c */ /* 0x000fe40003f06070 */
[----:B------:R-:W-:Y:S02]  /*6050*/  VIMNMX R50, PT, PT, R50, 0x46a00000, PT ;  /* 0x46a0000032327848 */ /* 0x000fe40003fe0100 */
[----:B------:R-:W-:-:S05]  /*6060*/  SEL R57, R57, 0x63400000, !P0 ;  /* 0x6340000039397807 */ /* 0x000fca0004000000 */
[----:B------:R-:W-:-:S04]  /*6070*/  IMAD.IADD R50, R50, 0x1, -R57 ;  /* 0x0000000132327824 */ /* 0x000fc800078e0a39 */
[----:B------:R-:W-:-:S06]  /*6080*/  VIADD R61, R50, 0x7fe00000 ;  /* 0x7fe00000323d7836 */ /* 0x000fcc0000000000 */
[----:B------:R-:W-:-:S10]  /*6090*/  DMUL R56, R54, R60 ;  /* 0x0000003c36387228 */ /* 0x000fd40000000000 */
[----:B------:R-:W-:-:S13]  /*60a0*/  FSETP.GTU.AND P0, PT, |R57|, 1.469367938527859385e-39, PT ;  /* 0x001000003900780b */ /* 0x000fda0003f0c200 */
[----:B------:R-:W-:Y:S05]  /*60b0*/  @P0 BRA `(.L_x_162) ;  /* 0x0000000000940947 */ /* 0x000fea0003800000 */
[----:B------:R-:W-:Y:S01]  /*60c0*/  DFMA R46, R54, -R46, R52 ;  /* 0x8000002e362e722b */ /* 0x000fe20000000034 */
[----:B------:R-:W-:-:S09]  /*60d0*/  IMAD.MOV.U32 R60, RZ, RZ, RZ ;  /* 0x000000ffff3c7224 */ /* 0x000fd200078e00ff */
[C---:B------:R-:W-:Y:S02]  /*60e0*/  FSETP.NEU.AND P0, PT, R47.reuse, RZ, PT ;  /* 0x000000ff2f00720b */ /* 0x040fe40003f0d000 */
[----:B------:R-:W-:-:S04]  /*60f0*/  LOP3.LUT R48, R47, 0x80000000, R49, 0x48, !PT ;  /* 0x800000002f307812 */ /* 0x000fc800078e4831 */
[----:B------:R-:W-:-:S07]  /*6100*/  LOP3.LUT R61, R48, R61, RZ, 0xfc, !PT ;  /* 0x0000003d303d7212 */ /* 0x000fce00078efcff */
[----:B------:R-:W-:Y:S05]  /*6110*/  @!P0 BRA `(.L_x_162) ;  /* 0x00000000007c8947 */ /* 0x000fea0003800000 */
[C---:B------:R-:W-:Y:S01]  /*6120*/  IADD3 R47, PT, PT, -R50.reuse, RZ, RZ ;  /* 0x000000ff322f7210 */ /* 0x040fe20007ffe1ff */
[----:B------:R-:W-:Y:S01]  /*6130*/  IMAD.MOV.U32 R46, RZ, RZ, RZ ;  /* 0x000000ffff2e7224 */ /* 0x000fe200078e00ff */
[----:B------:R-:W-:-:S05]  /*6140*/  IADD3 R50, PT, PT, -R50, -0x43300000, RZ ;  /* 0xbcd0000032327810 */ /* 0x000fca0007ffe1ff */
[----:B------:R-:W-:Y:S02]  /*6150*/  DFMA R46, R56, -R46, R54 ;  /* 0x8000002e382e722b */ /* 0x000fe40000000036 */
[----:B------:R-:W-:-:S08]  /*6160*/  DMUL.RP R54, R54, R60 ;  /* 0x0000003c36367228 */ /* 0x000fd00000008000 */
[----:B------:R-:W-:Y:S02]  /*6170*/  FSETP.NEU.AND P0, PT, |R47|, R50, PT ;  /* 0x000000322f00720b */ /* 0x000fe40003f0d200 */
[----:B------:R-:W-:Y:S02]  /*6180*/  LOP3.LUT R47, R55, R48, RZ, 0x3c, !PT ;  /* 0x00000030372f7212 */ /* 0x000fe400078e3cff */
[----:B------:R-:W-:Y:S02]  /*6190*/  FSEL R56, R54, R56, !P0 ;  /* 0x0000003836387208 */ /* 0x000fe40004000000 */
[----:B------:R-:W-:Y:S01]  /*61a0*/  FSEL R57, R47, R57, !P0 ;  /* 0x000000392f397208 */ /* 0x000fe20004000000 */
[----:B------:R-:W-:Y:S06]  /*61b0*/  BRA `(.L_x_162) ;  /* 0x0000000000547947 */ /* 0x000fec0003800000 */
.L_x_161:
[----:B------:R-:W-:-:S14]  /*61c0*/  DSETP.NAN.AND P0, PT, R50, R50, PT ;  /* 0x000000323200722a */ /* 0x000fdc0003f08000 */
[----:B------:R-:W-:Y:S05]  /*61d0*/  @P0 BRA `(.L_x_163) ;  /* 0x0000000000440947 */ /* 0x000fea0003800000 */
[----:B------:R-:W-:-:S14]  /*61e0*/  DSETP.NAN.AND P0, PT, R48, R48, PT ;  /* 0x000000303000722a */ /* 0x000fdc0003f08000 */
[----:B------:R-:W-:Y:S05]  /*61f0*/  @P0 BRA `(.L_x_164) ;  /* 0x0000000000300947 */ /* 0x000fea0003800000 */
[----:B------:R-:W-:Y:S01]  /*6200*/  ISETP.NE.AND P0, PT, R59, R60, PT ;  /* 0x0000003c3b00720c */ /* 0x000fe20003f05270 */
[----:B------:R-:W-:Y:S02]  /*6210*/  IMAD.MOV.U32 R56, RZ, RZ, 0x0 ;  /* 0x00000000ff387424 */ /* 0x000fe400078e00ff */
[----:B------:R-:W-:-:S10]  /*6220*/  IMAD.MOV.U32 R57, RZ, RZ, -0x80000 ;  /* 0xfff80000ff397424 */ /* 0x000fd400078e00ff */
[----:B------:R-:W-:Y:S05]  /*6230*/  @!P0 BRA `(.L_x_162) ;  /* 0x0000000000348947 */ /* 0x000fea0003800000 */
[----:B------:R-:W-:Y:S02]  /*6240*/  ISETP.NE.AND P0, PT, R59, 0x7ff00000, PT ;  /* 0x7ff000003b00780c */ /* 0x000fe40003f05270 */
[----:B------:R-:W-:Y:S02]  /*6250*/  LOP3.LUT R57, R51, 0x80000000, R49, 0x48, !PT ;  /* 0x8000000033397812 */ /* 0x000fe400078e4831 */
[----:B------:R-:W-:-:S13]  /*6260*/  ISETP.EQ.OR P0, PT, R60, RZ, !P0 ;  /* 0x000000ff3c00720c */ /* 0x000fda0004702670 */
[----:B------:R-:W-:Y:S01]  /*6270*/  @P0 LOP3.LUT R46, R57, 0x7ff00000, RZ, 0xfc, !PT ;  /* 0x7ff00000392e0812 */ /* 0x000fe200078efcff */
[----:B------:R-:W-:Y:S02]  /*6280*/  @!P0 IMAD.MOV.U32 R56, RZ, RZ, RZ ;  /* 0x000000ffff388224 */ /* 0x000fe400078e00ff */
[----:B------:R-:W-:Y:S01]  /*6290*/  @P0 IMAD.MOV.U32 R56, RZ, RZ, RZ ;  /* 0x000000ffff380224 */ /* 0x000fe200078e00ff */
[----:B------:R-:W-:Y:S01]  /*62a0*/  @P0 MOV R57, R46 ;  /* 0x0000002e00390202 */ /* 0x000fe20000000f00 */
[----:B------:R-:W-:Y:S06]  /*62b0*/  BRA `(.L_x_162) ;  /* 0x0000000000147947 */ /* 0x000fec0003800000 */
.L_x_164:
[----:B------:R-:W-:Y:S01]  /*62c0*/  LOP3.LUT R57, R49, 0x80000, RZ, 0xfc, !PT ;  /* 0x0008000031397812 */ /* 0x000fe200078efcff */
[----:B------:R-:W-:Y:S01]  /*62d0*/  IMAD.MOV.U32 R56, RZ, RZ, R48 ;  /* 0x000000ffff387224 */ /* 0x000fe200078e0030 */
[----:B------:R-:W-:Y:S06]  /*62e0*/  BRA `(.L_x_162) ;  /* 0x0000000000087947 */ /* 0x000fec0003800000 */
.L_x_163:
[----:B------:R-:W-:Y:S01]  /*62f0*/  LOP3.LUT R57, R51, 0x80000, RZ, 0xfc, !PT ;  /* 0x0008000033397812 */ /* 0x000fe200078efcff */
[----:B------:R-:W-:-:S07]  /*6300*/  IMAD.MOV.U32 R56, RZ, RZ, R50 ;  /* 0x000000ffff387224 */ /* 0x000fce00078e0032 */
.L_x_162:
[----:B------:R-:W-:Y:S05]  /*6310*/  BSYNC.RECONVERGENT B0 ;  /* 0x0000000000007941 */ /* 0x000fea0003800200 */
.L_x_160:
[----:B------:R-:W-:Y:S02]  /*6320*/  IMAD.MOV.U32 R46, RZ, RZ, R0 ;  /* 0x000000ffff2e7224 */ /* 0x000fe400078e0000 */
[----:B------:R-:W-:-:S04]  /*6330*/  IMAD.MOV.U32 R47, RZ, RZ, 0x0 ;  /* 0x00000000ff2f7424 */ /* 0x000fc800078e00ff */
[----:B------:R-:W-:Y:S05]  /*6340*/  RET.REL.NODEC R46 `(_Z9ccc_loop3PKiS0_S0_PdS1_PKdS3_iiPi) ;  /* 0xffffff9c2e2c7950 */ /* 0x000fea0003c3ffff */
.L_x_165:
[----:B------:R-:W-:-:S00]  /*6350*/  BRA `(.L_x_165) ;  /* 0xfffffffc00fc7947 */ /* 0x000fc0000383ffff */
[----:B------:R-:W-:-:S00]  /*6360*/  NOP ;  /* 0x0000000000007918 */ /* 0x000fc00000000000 */
        /* <DEDUP_REMOVED lines=9> */
.L_x_201:


//--------------------- .text._Z11ccc_loop2_2PKiPKdS2_S2_S2_PdPii --------------------------
	.section	.text._Z11ccc_loop2_2PKiPKdS2_S2_S2_PdPii,"ax",@progbits
	.align	128
        .global         _Z11ccc_loop2_2PKiPKdS2_S2_S2_PdPii
        .type           _Z11ccc_loop2_2PKiPKdS2_S2_S2_PdPii,@function
        .size           _Z11ccc_loop2_2PKiPKdS2_S2_S2_PdPii,(.L_x_202 - _Z11ccc_loop2_2PKiPKdS2_S2_S2_PdPii)
        .other          _Z11ccc_loop2_2PKiPKdS2_S2_S2_PdPii,@"STO_CUDA_ENTRY STV_DEFAULT"
_Z11ccc_loop2_2PKiPKdS2_S2_S2_PdPii:
.text._Z11ccc_loop2_2PKiPKdS2_S2_S2_PdPii:
[----:B------:R-:W-:Y:S01]  /*0000*/  LDC R1, c[0x0][0x37c] ;  /* 0x0000df00ff017b82 */ /* 0x000fe20000000800 */
[----:B------:R-:W0:Y:S07]  /*0010*/  S2R R0, SR_TID.X ;  /* 0x0000000000007919 */ /* 0x000e2e0000002100 */
[----:B------:R-:W0:Y:S01]  /*0020*/  S2UR UR4, SR_CTAID.X ;  /* 0x00000000000479c3 */ /* 0x000e220000002500 */
[----:B------:R-:W1:Y:S07]  /*0030*/  LDCU UR5, c[0x0][0x3b8] ;  /* 0x00007700ff0577ac */ /* 0x000e6e0008000800 */
[----:B------:R-:W0:Y:S02]  /*0040*/  LDC R3, c[0x0][0x360] ;  /* 0x0000d800ff037b82 */ /* 0x000e240000000800 */
[----:B0-----:R-:W-:-:S05]  /*0050*/  IMAD R0, R3, UR4, R0 ;  /* 0x0000000403007c24 */ /* 0x001fca000f8e0200 */
[----:B-1----:R-:W-:-:S13]  /*0060*/  ISETP.GE.AND P0, PT, R0, UR5, PT ;  /* 0x0000000500007c0c */ /* 0x002fda000bf06270 */
[----:B------:R-:W-:Y:S05]  /*0070*/  @P0 EXIT ;  /* 0x000000000000094d */ /* 0x000fea0003800000 */
[----:B------:R-:W0:Y:S01]  /*0080*/  LDC.64 R2, c[0x0][0x380] ;  /* 0x0000e000ff027b82 */ /* 0x000e220000000a00 */
[----:B------:R-:W1:Y:S07]  /*0090*/  LDCU.64 UR4, c[0x0][0x358] ;  /* 0x00006b00ff0477ac */ /* 0x000e6e0008000a00 */
[----:B------:R-:W2:Y:S08]  /*00a0*/  LDC.64 R4, c[0x0][0x398] ;  /* 0x0000e600ff047b82 */ /* 0x000eb00000000a00 */
[----:B------:R-:W3:Y:S01]  /*00b0*/  LDC.64 R6, c[0x0][0x388] ;  /* 0x0000e200ff067b82 */ /* 0x000ee20000000a00 */
[----:B0-----:R-:W-:-:S07]  /*00c0*/  IMAD.WIDE R2, R0, 0x4, R2 ;  /* 0x0000000400027825 */ /* 0x001fce00078e0202 */
[----:B------:R-:W0:Y:S01]  /*00d0*/  LDC.64 R8, c[0x0][0x3a0] ;  /* 0x0000e800ff087b82 */ /* 0x000e220000000a00 */
[----:B-1----:R-:W0:Y:S01]  /*00e0*/  LDG.E.CONSTANT R3, desc[UR4][R2.64] ;  /* 0x0000000402037981 */ /* 0x002e22000c1e9900 */
[----:B--2---:R-:W-:-:S06]  /*00f0*/  IMAD.WIDE R4, R0, 0x8, R4 ;  /* 0x0000000800047825 */ /* 0x004fcc00078e0204 */
[----:B------:R-:W1:Y:S01]  /*0100*/  LDC.64 R10, c[0x0][0x390] ;  /* 0x0000e400ff0a7b82 */ /* 0x000e620000000a00 */
[----:B------:R-:W2:Y:S01]  /*0110*/  LDG.E.64.CONSTANT R4, desc[UR4][R4.64] ;  /* 0x0000000404047981 */ /* 0x000ea2000c1e9b00 */
[----:B---3--:R-:W-:-:S06]  /*0120*/  IMAD.WIDE R6, R0, 0x8, R6 ;  /* 0x0000000800067825 */ /* 0x008fcc00078e0206 */
[----:B------:R-:W3:Y:S01]  /*0130*/  LDG.E.64.CONSTANT R6, desc[UR4][R6.64] ;  /* 0x0000000406067981 */ /* 0x000ee2000c1e9b00 */
[----:B-1----:R-:W-:-:S06]  /*0140*/  IMAD.WIDE R10, R0, 0x8, R10 ;  /* 0x00000008000a7825 */ /* 0x002fcc00078e020a */
[----:B------:R-:W4:Y:S01]  /*0150*/  LDG.E.64.CONSTANT R10, desc[UR4][R10.64] ;  /* 0x000000040a0a7981 */ /* 0x000f22000c1e9b00 */
[----:B0-----:R-:W-:-:S06]  /*0160*/  IMAD.WIDE R8, R3, 0x8, R8 ;  /* 0x0000000803087825 */ /* 0x001fcc00078e0208 */
[----:B------:R-:W3:Y:S01]  /*0170*/  LDG.E.64.CONSTANT R8, desc[UR4][R8.64] ;  /* 0x0000000408087981 */ /* 0x000ee2000c1e9b00 */
[----:B--2---:R-:W0:Y:S01]  /*0180*/  MUFU.RCP64H R3, R5 ;  /* 0x0000000500037308 */ /* 0x004e220000001800 */
[----:B------:R-:W-:-:S06]  /*0190*/  IMAD.MOV.U32 R2, RZ, RZ, 0x1 ;  /* 0x00000001ff027424 */ /* 0x000fcc00078e00ff */
[----:B0-----:R-:W-:-:S08]  /*01a0*/  DFMA R12, -R4, R2, 1 ;  /* 0x3ff00000040c742b */ /* 0x001fd00000000102 */
[----:B------:R-:W-:-:S08]  /*01b0*/  DFMA R12, R12, R12, R12 ;  /* 0x0000000c0c0c722b */ /* 0x000fd0000000000c */
[----:B------:R-:W-:-:S08]  /*01c0*/  DFMA R12, R2, R12, R2 ;  /* 0x0000000c020c722b */ /* 0x000fd00000000002 */
[----:B------:R-:W-:-:S08]  /*01d0*/  DFMA R14, -R4, R12, 1 ;  /* 0x3ff00000040e742b */ /* 0x000fd0000000010c */
[----:B------:R-:W-:Y:S01]  /*01e0*/  DFMA R14, R12, R14, R12 ;  /* 0x0000000e0c0e722b */ /* 0x000fe2000000000c */
[----:B------:R-:W-:Y:S01]  /*01f0*/  BSSY.RECONVERGENT B0, `(.L_x_166) ;  /* 0x000000c000007945 */ /* 0x000fe20003800200 */
[----:B---3--:R-:W-:-:S08]  /*0200*/  DMUL R2, R8, R6 ;  /* 0x0000000608027228 */ /* 0x008fd00000000000 */
[----:B----4-:R-:W-:-:S08]  /*0210*/  DMUL R6, R2, R10 ;  /* 0x0000000a02067228 */ /* 0x010fd00000000000 */
[----:B------:R-:W-:-:S08]  /*0220*/  DMUL R2, R6, R14 ;  /* 0x0000000e06027228 */ /* 0x000fd00000000000 */
[----:B------:R-:W-:-:S08]  /*0230*/  DFMA R8, -R4, R2, R6 ;  /* 0x000000020408722b */ /* 0x000fd00000000106 */
[----:B------:R-:W-:Y:S01]  /*0240*/  DFMA R2, R14, R8, R2 ;  /* 0x000000080e02722b */ /* 0x000fe20000000002 */
[----:B------:R-:W-:-:S09]  /*0250*/  FSETP.GEU.AND P1, PT, |R7|, 6.5827683646048100446e-37, PT ;  /* 0x036000000700780b */ /* 0x000fd20003f2e200 */
[----:B------:R-:W-:-:S05]  /*0260*/  FFMA R8, RZ, R5, R3 ;  /* 0x00000005ff087223 */ /* 0x000fca0000000003 */
[----:B------:R-:W-:-:S13]  /*0270*/  FSETP.GT.AND P0, PT, |R8|, 1.469367938527859385e-39, PT ;  /* 0x001000000800780b */ /* 0x000fda0003f04200 */
[----:B------:R-:W-:Y:S05]  /*0280*/  @P0 BRA P1, `(.L_x_167) ;  /* 0x0000000000080947 */ /* 0x000fea0000800000 */
[----:B------:R-:W-:-:S07]  /*0290*/  MOV R10, 0x2b0 ;  /* 0x000002b0000a7802 */ /* 0x000fce0000000f00 */
[----:B------:R-:W-:Y:S05]  /*02a0*/  CALL.REL.NOINC `($__internal_1_$__cuda_sm20_div_rn_f64_full) ;  /* 0x0000000000147944 */ /* 0x000fea0003c00000 */
.L_x_167:
[----:B------:R-:W-:Y:S05]  /*02b0*/  BSYNC.RECONVERGENT B0 ;  /* 0x0000000000007941 */ /* 0x000fea0003800200 */
.L_x_166:
[----:B------:R-:W0:Y:S02]  /*02c0*/  LDC.64 R4, c[0x0][0x3a8] ;  /* 0x0000ea00ff047b82 */ /* 0x000e240000000a00 */
[----:B0-----:R-:W-:-:S05]  /*02d0*/  IMAD.WIDE R4, R0, 0x8, R4 ;  /* 0x0000000800047825 */ /* 0x001fca00078e0204 */
[----:B------:R-:W-:Y:S01]  /*02e0*/  STG.E.64 desc[UR4][R4.64], R2 ;  /* 0x0000000204007986 */ /* 0x000fe2000c101b04 */
[----:B------:R-:W-:Y:S05]  /*02f0*/  EXIT ;  /* 0x000000000000794d */ /* 0x000fea0003800000 */
        .weak           $__internal_1_$__cuda_sm20_div_rn_f64_full
        .type           $__internal_1_$__cuda_sm20_div_rn_f64_full,@function
        .size           $__internal_1_$__cuda_sm20_div_rn_f64_full,(.L_x_202 - $__internal_1_$__cuda_sm20_div_rn_f64_full)
$__internal_1_$__cuda_sm20_div_rn_f64_full:
[C---:B------:R-:W-:Y:S01]  /*0300*/  FSETP.GEU.AND P0, PT, |R5|.reuse, 1.469367938527859385e-39, PT ;  /* 0x001000000500780b */ /* 0x040fe20003f0e200 */
[----:B------:R-:W-:Y:S01]  /*0310*/  IMAD.MOV.U32 R16, RZ, RZ, 0x1 ;  /* 0x00000001ff107424 */ /* 0x000fe200078e00ff */
[----:B------:R-:W-:Y:S01]  /*0320*/  LOP3.LUT R2, R5, 0x800fffff, RZ, 0xc0, !PT ;  /* 0x800fffff05027812 */ /* 0x000fe200078ec0ff */
[----:B------:R-:W-:Y:S01]  /*0330*/  BSSY.RECONVERGENT B1, `(.L_x_168) ;  /* 0x0000055000017945 */ /* 0x000fe20003800200 */
[C---:B------:R-:W-:Y:S02]  /*0340*/  FSETP.GEU.AND P2, PT, |R7|.reuse, 1.469367938527859385e-39, PT ;  /* 0x001000000700780b */ /* 0x040fe40003f4e200 */
[----:B------:R-:W-:Y:S01]  /*0350*/  LOP3.LUT R3, R2, 0x3ff00000, RZ, 0xfc, !PT ;  /* 0x3ff0000002037812 */ /* 0x000fe200078efcff */
[----:B------:R-:W-:Y:S01]  /*0360*/  IMAD.MOV.U32 R2, RZ, RZ, R4 ;  /* 0x000000ffff027224 */ /* 0x000fe200078e0004 */
[----:B------:R-:W-:Y:S02]  /*0370*/  LOP3.LUT R11, R7, 0x7ff00000, RZ, 0xc0, !PT ;  /* 0x7ff00000070b7812 */ /* 0x000fe400078ec0ff */
[----:B------:R-:W-:-:S03]  /*0380*/  LOP3.LUT R14, R5, 0x7ff00000, RZ, 0xc0, !PT ;  /* 0x7ff00000050e7812 */ /* 0x000fc600078ec0ff */
[----:B------:R-:W-:Y:S01]  /*0390*/  @!P0 DMUL R2, R4, 8.98846567431157953865e+307 ;  /* 0x7fe0000004028828 */ /* 0x000fe20000000000 */
[----:B------:R-:W-:-:S03]  /*03a0*/  ISETP.GE.U32.AND P1, PT, R11, R14, PT ;  /* 0x0000000e0b00720c */ /* 0x000fc60003f26070 */
[----:B------:R-:W-:Y:S01]  /*03b0*/  @!P2 LOP3.LUT R12, R5, 0x7ff00000, RZ, 0xc0, !PT ;  /* 0x7ff00000050ca812 */ /* 0x000fe200078ec0ff */
[----:B------:R-:W-:Y:S01]  /*03c0*/  @!P2 IMAD.MOV.U32 R18, RZ, RZ, RZ ;  /* 0x000000ffff12a224 */ /* 0x000fe200078e00ff */
[----:B------:R-:W0:Y:S02]  /*03d0*/  MUFU.RCP64H R17, R3 ;  /* 0x0000000300117308 */ /* 0x000e240000001800 */
[----:B------:R-:W-:Y:S01]  /*03e0*/  @!P2 ISETP.GE.U32.AND P3, PT, R11, R12, PT ;  /* 0x0000000c0b00a20c */ /* 0x000fe20003f66070 */
[----:B------:R-:W-:-:S05]  /*03f0*/  IMAD.MOV.U32 R12, RZ, RZ, 0x1ca00000 ;  /* 0x1ca00000ff0c7424 */ /* 0x000fca00078e00ff */
[----:B------:R-:W-:-:S04]  /*0400*/  @!P2 SEL R13, R12, 0x63400000, !P3 ;  /* 0x634000000c0da807 */ /* 0x000fc80005800000 */
[----:B------:R-:W-:-:S04]  /*0410*/  @!P2 LOP3.LUT R13, R13, 0x80000000, R7, 0xf8, !PT ;  /* 0x800000000d0da812 */ /* 0x000fc800078ef807 */
[----:B------:R-:W-:Y:S01]  /*0420*/  @!P2 LOP3.LUT R19, R13, 0x100000, RZ, 0xfc, !PT ;  /* 0x001000000d13a812 */ /* 0x000fe200078efcff */
[----:B0-----:R-:W-:-:S08]  /*0430*/  DFMA R8, R16, -R2, 1 ;  /* 0x3ff000001008742b */ /* 0x001fd00000000802 */
[----:B------:R-:W-:-:S08]  /*0440*/  DFMA R8, R8, R8, R8 ;  /* 0x000000080808722b */ /* 0x000fd00000000008 */
[----:B------:R-:W-:Y:S01]  /*0450*/  DFMA R16, R16, R8, R16 ;  /* 0x000000081010722b */ /* 0x000fe20000000010 */
[----:B------:R-:W-:Y:S01]  /*0460*/  SEL R9, R12, 0x63400000, !P1 ;  /* 0x634000000c097807 */ /* 0x000fe20004800000 */
[----:B------:R-:W-:-:S03]  /*0470*/  IMAD.MOV.U32 R8, RZ, RZ, R6 ;  /* 0x000000ffff087224 */ /* 0x000fc600078e0006 */
[----:B------:R-:W-:-:S03]  /*0480*/  LOP3.LUT R9, R9, 0x800fffff, R7, 0xf8, !PT ;  /* 0x800fffff09097812 */ /* 0x000fc600078ef807 */
[----:B------:R-:W-:-:S03]  /*0490*/  DFMA R20, R16, -R2, 1 ;  /* 0x3ff000001014742b */ /* 0x000fc60000000802 */
[----:B------:R-:W-:-:S05]  /*04a0*/  @!P2 DFMA R8, R8, 2, -R18 ;  /* 0x400000000808a82b */ /* 0x000fca0000000812 */
[----:B------:R-:W-:Y:S01]  /*04b0*/  DFMA R16, R16, R20, R16 ;  /* 0x000000141010722b */ /* 0x000fe20000000010 */
[----:B------:R-:W-:Y:S02]  /*04c0*/  IMAD.MOV.U32 R21, RZ, RZ, R11 ;  /* 0x000000ffff157224 */ /* 0x000fe400078e000b */
[----:B------:R-:W-:Y:S01]  /*04d0*/  IMAD.MOV.U32 R20, RZ, RZ, R14 ;  /* 0x000000ffff147224 */ /* 0x000fe200078e000e */
[----:B------:R-:W-:Y:S02]  /*04e0*/  @!P0 LOP3.LUT R20, R3, 0x7ff00000, RZ, 0xc0, !PT ;  /* 0x7ff0000003148812 */ /* 0x000fe400078ec0ff */
[----:B------:R-:W-:Y:S02]  /*04f0*/  @!P2 LOP3.LUT R21, R9, 0x7ff00000, RZ, 0xc0, !PT ;  /* 0x7ff000000915a812 */ /* 0x000fe400078ec0ff */
[----:B------:R-:W-:Y:S01]  /*0500*/  DMUL R18, R16, R8 ;  /* 0x0000000810127228 */ /* 0x000fe20000000000 */
[----:B------:R-:W-:Y:S02]  /*0510*/  VIADD R22, R20, 0xffffffff ;  /* 0xffffffff14167836 */ /* 0x000fe40000000000 */
[----:B------:R-:W-:-:S05]  /*0520*/  VIADD R13, R21, 0xffffffff ;  /* 0xffffffff150d7836 */ /* 0x000fca0000000000 */
[----:B------:R-:W-:Y:S01]  /*0530*/  DFMA R14, R18, -R2, R8 ;  /* 0x80000002120e722b */ /* 0x000fe20000000008 */
[----:B------:R-:W-:-:S04]  /*0540*/  ISETP.GT.U32.AND P0, PT, R13, 0x7feffffe, PT ;  /* 0x7feffffe0d00780c */ /* 0x000fc80003f04070 */
[----:B------:R-:W-:-:S03]  /*0550*/  ISETP.GT.U32.OR P0, PT, R22, 0x7feffffe, P0 ;  /* 0x7feffffe1600780c */ /* 0x000fc60000704470 */
[----:B------:R-:W-:-:S10]  /*0560*/  DFMA R14, R16, R14, R18 ;  /* 0x0000000e100e722b */ /* 0x000fd40000000012 */
[----:B------:R-:W-:Y:S05]  /*0570*/  @P0 BRA `(.L_x_169) ;  /* 0x00000000006c0947 */ /* 0x000fea0003800000 */
[----:B------:R-:W-:-:S04]  /*0580*/  LOP3.LUT R16, R5, 0x7ff00000, RZ, 0xc0, !PT ;  /* 0x7ff0000005107812 */ /* 0x000fc800078ec0ff */
[CC--:B------:R-:W-:Y:S02]  /*0590*/  VIADDMNMX R6, R11.reuse, -R16.reuse, 0xb9600000, !PT ;  /* 0xb96000000b067446 */ /* 0x0c0fe40007800910 */
[----:B------:R-:W-:Y:S02]  /*05a0*/  ISETP.GE.U32.AND P0, PT, R11, R16, PT ;  /* 0x000000100b00720c */ /* 0x000fe40003f06070 */
[----:B------:R-:W-:Y:S02]  /*05b0*/  VIMNMX R6, PT, PT, R6, 0x46a00000, PT ;  /* 0x46a0000006067848 */ /* 0x000fe40003fe0100 */
[----:B------:R-:W-:-:S05]  /*05c0*/  SEL R11, R12, 0x63400000, !P0 ;  /* 0x634000000c0b7807 */ /* 0x000fca0004000000 */
[----:B------:R-:W-:Y:S02]  /*05d0*/  IMAD.IADD R11, R6, 0x1, -R11 ;  /* 0x00000001060b7824 */ /* 0x000fe400078e0a0b */
[----:B------:R-:W-:Y:S02]  /*05e0*/  IMAD.MOV.U32 R6, RZ, RZ, RZ ;  /* 0x000000ffff067224 */ /* 0x000fe400078e00ff */
        /* <DEDUP_REMOVED lines=10> */
[----:B------:R-:W-:Y:S01]  /*0690*/  IMAD.MOV R3, RZ, RZ, -R11 ;  /* 0x000000ffff037224 */ /* 0x000fe200078e0a0b */
[----:B------:R-:W-:Y:S01]  /*06a0*/  DMUL.RP R6, R14, R6 ;  /* 0x000000060e067228 */ /* 0x000fe20000008000 */
[----:B------:R-:W-:Y:S01]  /*06b0*/  IMAD.MOV.U32 R2, RZ, RZ, RZ ;  /* 0x000000ffff027224 */ /* 0x000fe200078e00ff */
[----:B------:R-:W-:-:S05]  /*06c0*/  IADD3 R11, PT, PT, -R11, -0x43300000, RZ ;  /* 0xbcd000000b0b7810 */ /* 0x000fca0007ffe1ff */
[----:B------:R-:W-:-:S03]  /*06d0*/  DFMA R2, R12, -R2, R14 ;  /* 0x800000020c02722b */ /* 0x000fc6000000000e */
[----:B------:R-:W-:-:S07]  /*06e0*/  LOP3.LUT R5, R7, R5, RZ, 0x3c, !PT ;  /* 0x0000000507057212 */ /* 0x000fce00078e3cff */
[----:B------:R-:W-:-:S04]  /*06f0*/  FSETP.NEU.AND P0, PT, |R3|, R11, PT ;  /* 0x0000000b0300720b */ /* 0x000fc80003f0d200 */
[----:B------:R-:W-:Y:S02]  /*0700*/  FSEL R12, R6, R12, !P0 ;  /* 0x0000000c060c7208 */ /* 0x000fe40004000000 */
[----:B------:R-:W-:Y:S01]  /*0710*/  FSEL R13, R5, R13, !P0 ;  /* 0x0000000d050d7208 */ /* 0x000fe20004000000 */
[----:B------:R-:W-:Y:S06]  /*0720*/  BRA `(.L_x_170) ;  /* 0x0000000000547947 */ /* 0x000fec0003800000 */
.L_x_169:
        /* <DEDUP_REMOVED lines=13> */
[----:B------:R-:W-:Y:S02]  /*0800*/  @P0 IMAD.MOV.U32 R12, RZ, RZ, RZ ;  /* 0x000000ffff0c0224 */ /* 0x000fe400078e00ff */
[----:B------:R-:W-:Y:S01]  /*0810*/  @P0 IMAD.MOV.U32 R13, RZ, RZ, R2 ;  /* 0x000000ffff0d0224 */ /* 0x000fe200078e0002 */
[----:B------:R-:W-:Y:S06]  /*0820*/  BRA `(.L_x_170) ;  /* 0x0000000000147947 */ /* 0x000fec0003800000 */
.L_x_172:
[----:B------:R-:W-:Y:S01]  /*0830*/  LOP3.LUT R13, R5, 0x80000, RZ, 0xfc, !PT ;  /* 0x00080000050d7812 */ /* 0x000fe200078efcff */
[----:B------:R-:W-:Y:S01]  /*0840*/  IMAD.MOV.U32 R12, RZ, RZ, R4 ;  /* 0x000000ffff0c7224 */ /* 0x000fe200078e0004 */
[----:B------:R-:W-:Y:S06]  /*0850*/  BRA `(.L_x_170) ;  /* 0x0000000000087947 */ /* 0x000fec0003800000 */
.L_x_171:
[----:B------:R-:W-:Y:S01]  /*0860*/  LOP3.LUT R13, R7, 0x80000, RZ, 0xfc, !PT ;  /* 0x00080000070d7812 */ /* 0x000fe200078efcff */
[----:B------:R-:W-:-:S07]  /*0870*/  IMAD.MOV.U32 R12, RZ, RZ, R6 ;  /* 0x000000ffff0c7224 */ /* 0x000fce00078e0006 */
.L_x_170:
[----:B------:R-:W-:Y:S05]  /*0880*/  BSYNC.RECONVERGENT B1 ;  /* 0x0000000000017941 */ /* 0x000fea0003800200 */
.L_x_168:
[----:B------:R-:W-:Y:S02]  /*0890*/  IMAD.MOV.U32 R11, RZ, RZ, 0x0 ;  /* 0x00000000ff0b7424 */ /* 0x000fe400078e00ff */
[----:B------:R-:W-:Y:S02]  /*08a0*/  IMAD.MOV.U32 R2, RZ, RZ, R12 ;  /* 0x000000ffff027224 */ /* 0x000fe400078e000c */
[----:B------:R-:W-:Y:S01]  /*08b0*/  IMAD.MOV.U32 R3, RZ, RZ, R13 ;  /* 0x000000ffff037224 */ /* 0x000fe200078e000d */
[----:B------:R-:W-:Y:S06]  /*08c0*/  RET.REL.NODEC R10 `(_Z11ccc_loop2_2PKiPKdS2_S2_S2_PdPii) ;  /* 0xfffffff40acc7950 */ /* 0x000fec0003c3ffff */
.L_x_173:
        /* <DEDUP_REMOVED lines=11> */
.L_x_202:


//--------------------- .text._Z9ccc_loop2PKiS0_S0_PKdS2_S2_S2_S2_S2_PdS3_iiPi --------------------------
	.section	.text._Z9ccc_loop2PKiS0_S0_PKdS2_S2_S2_S2_S2_PdS3_iiPi,"ax",@progbits
	.align	128
        .global         _Z9ccc_loop2PKiS0_S0_PKdS2_S2_S2_S2_S2_PdS3_iiPi
        .type           _Z9ccc_loop2PKiS0_S0_PKdS2_S2_S2_S2_S2_PdS3_iiPi,@function
        .size           _Z9ccc_loop2PKiS0_S0_PKdS2_S2_S2_S2_S2_PdS3_iiPi,(.L_x_207 - _Z9ccc_loop2PKiS0_S0_PKdS2_S2_S2_S2_S2_PdS3_iiPi)
        .other          _Z9ccc_loop2PKiS0_S0_PKdS2_S2_S2_S2_S2_PdS3_iiPi,@"STO_CUDA_ENTRY STV_DEFAULT"
_Z9ccc_loop2PKiS0_S0_PKdS2_S2_S2_S2_S2_PdS3_iiPi:
.text._Z9ccc_loop2PKiS0_S0_PKdS2_S2_S2_S2_S2_PdS3_iiPi:
[----:B------:R-:W-:Y:S01]  /*0000*/  LDC R1, c[0x0][0x37c] ;  /* 0x0000df00ff017b82 */ /* 0x000fe20000000800 */
[----:B------:R-:W0:Y:S07]  /*0010*/  S2R R5, SR_TID.Y ;  /* 0x0000000000057919 */ /* 0x000e2e0000002200 */
[----:B------:R-:W1:Y:S01]  /*0020*/  LDC R3, c[0x0][0x360] ;  /* 0x0000d800ff037b82 */ /* 0x000e620000000800 */
[----:B------:R-:W2:Y:S01]  /*0030*/  LDCU.64 UR6, c[0x0][0x3d8] ;  /* 0x00007b00ff0677ac */ /* 0x000ea20008000a00 */
[----:B------:R-:W1:Y:S06]  /*0040*/  S2R R0, SR_TID.X ;  /* 0x0000000000007919 */ /* 0x000e6c0000002100 */
[----:B------:R-:W0:Y:S08]  /*0050*/  S2UR UR5, SR_CTAID.Y ;  /* 0x00000000000579c3 */ /* 0x000e300000002600 */
[----:B------:R-:W0:Y:S08]  /*0060*/  LDC R2, c[0x0][0x364] ;  /* 0x0000d900ff027b82 */ /* 0x000e300000000800 */
[----:B------:R-:W1:Y:S01]  /*0070*/  S2UR UR4, SR_CTAID.X ;  /* 0x00000000000479c3 */ /* 0x000e620000002500 */
[----:B0-----:R-:W-:-:S05]  /*0080*/  IMAD R5, R2, UR5, R5 ;  /* 0x0000000502057c24 */ /* 0x001fca000f8e0205 */
[----:B--2---:R-:W-:Y:S01]  /*0090*/  ISETP.GE.AND P0, PT, R5, UR7, PT ;  /* 0x0000000705007c0c */ /* 0x004fe2000bf06270 */
[----:B-1----:R-:W-:-:S05]  /*00a0*/  IMAD R0, R3, UR4, R0 ;  /* 0x0000000403007c24 */ /* 0x002fca000f8e0200 */
[----:B------:R-:W-:-:S13]  /*00b0*/  ISETP.GE.OR P0, PT, R0, UR6, P0 ;  /* 0x0000000600007c0c */ /* 0x000fda0008706670 */
[----:B------:R-:W-:Y:S05]  /*00c0*/  @P0 EXIT ;  /* 0x000000000000094d */ /* 0x000fea0003800000 */
[----:B------:R-:W0:Y:S01]  /*00d0*/  LDC.64 R2, c[0x0][0x380] ;  /* 0x0000e000ff027b82 */ /* 0x000e220000000a00 */
[----:B------:R-:W1:Y:S01]  /*00e0*/  LDCU.64 UR4, c[0x0][0x358] ;  /* 0x00006b00ff0477ac */ /* 0x000e620008000a00 */
[----:B------:R-:W-:-:S04]  /*00f0*/  IMAD R0, R5, UR6, R0 ;  /* 0x0000000605007c24 */ /* 0x000fc8000f8e0200 */
[----:B0-----:R-:W-:-:S05]  /*0100*/  IMAD.WIDE R2, R0, 0x4, R2 ;  /* 0x0000000400027825 */ /* 0x001fca00078e0202 */
[----:B-1----:R-:W2:Y:S02]  /*0110*/  LDG.E.CONSTANT R6, desc[UR4][R2.64] ;  /* 0x0000000402067981 */ /* 0x002ea4000c1e9900 */
[----:B--2---:R-:W-:-:S13]  /*0120*/  ISETP.GE.AND P0, PT, R6, 0x1, PT ;  /* 0x000000010600780c */ /* 0x004fda0003f06270 */
[----:B------:R-:W-:Y:S05]  /*0130*/  @!P0 EXIT ;  /* 0x000000000000894d */ /* 0x000fea0003800000 */
[----:B------:R-:W0:Y:S01]  /*0140*/  LDC.64 R2, c[0x0][0x3c0] ;  /* 0x0000f000ff027b82 */ /* 0x000e220000000a00 */
[----:B------:R-:W-:-:S07]  /*0150*/  IADD3 R7, PT, PT, R6, -0x1, RZ ;  /* 0xffffffff06077810 */ /* 0x000fce0007ffe0ff */
[----:B------:R-:W1:Y:S08]  /*0160*/  LDC.64 R4, c[0x0][0x398] ;  /* 0x0000e600ff047b82 */ /* 0x000e700000000a00 */
[----:B------:R-:W2:Y:S01]  /*0170*/  LDC.64 R8, c[0x0][0x3a8] ;  /* 0x0000ea00ff087b82 */ /* 0x000ea20000000a00 */
[----:B0-----:R-:W-:-:S07]  /*0180*/  IMAD.WIDE.U32 R2, R7, 0x8, R2 ;  /* 0x0000000807027825 */ /* 0x001fce00078e0002 */
[----:B------:R-:W0:Y:S01]  /*0190*/  LDC.64 R10, c[0x0][0x3c8] ;  /* 0x0000f200ff0a7b82 */ /* 0x000e220000000a00 */
[----:B------:R-:W3:Y:S01]  /*01a0*/  LDG.E.64.CONSTANT R2, desc[UR4][R2.64] ;  /* 0x0000000402027981 */ /* 0x000ee2000c1e9b00 */
[----:B-1----:R-:W-:-:S06]  /*01b0*/  IMAD.WIDE R4, R0, 0x8, R4 ;  /* 0x0000000800047825 */ /* 0x002fcc00078e0204 */
[----:B------:R-:W3:Y:S01]  /*01c0*/  LDG.E.64.CONSTANT R4, desc[UR4][R4.64] ;  /* 0x0000000404047981 */ /* 0x000ee2000c1e9b00 */
[----:B--2---:R-:W-:-:S06]  /*01d0*/  IMAD.WIDE R8, R0, 0x8, R8 ;  /* 0x0000000800087825 */ /* 0x004fcc00078e0208 */
[----:B------:R-:W2:Y:S01]  /*01e0*/  LDG.E.64.CONSTANT R8, desc[UR4][R8.64] ;  /* 0x0000000408087981 */ /* 0x000ea2000c1e9b00 */
[----:B0-----:R-:W-:Y:S01]  /*01f0*/  IMAD.WIDE R10, R0, 0x8, R10 ;  /* 0x00000008000a7825 */ /* 0x001fe200078e020a */
[----:B---3--:R-:W-:-:S08]  /*0200*/  DMUL R6, R2, R4 ;  /* 0x0000000402067228 */ /* 0x008fd00000000000 */
[----:B--2---:R-:W-:-:S07]  /*0210*/  DMUL R6, R6, R8 ;  /* 0x0000000806067228 */ /* 0x004fce0000000000 */
[----:B------:R-:W-:Y:S01]  /*0220*/  STG.E.64 desc[UR4][R10.64], R6 ;  /* 0x000000060a007986 */ /* 0x000fe2000c101b04 */
[----:B------:R-:W-:Y:S05]  /*0230*/  EXIT ;  /* 0x000000000000794d */ /* 0x000fea0003800000 */
.L_x_174:
        /* <DEDUP_REMOVED lines=12> */
.L_x_207:


//--------------------- .text._Z11ccc_loop1_2PKdS0_S0_PdPKiiS3_S3_ii --------------------------
	.section	.text._Z11ccc_loop1_2PKdS0_S0_PdPKiiS3_S3_ii,"ax",@progbits
	.align	128
        .global         _Z11ccc_loop1_2PKdS0_S0_PdPKiiS3_S3_ii
        .type           _Z11ccc_loop1_2PKdS0_S0_PdPKiiS3_S3_ii,@function
        .size           _Z11ccc_loop1_2PKdS0_S0_PdPKiiS3_S3_ii,(.L_x_203 - _Z11ccc_loop1_2PKdS0_S0_PdPKiiS3_S3_ii)
        .other          _Z11ccc_loop1_2PKdS0_S0_PdPKiiS3_S3_ii,@"STO_CUDA_ENTRY STV_DEFAULT"
_Z11ccc_loop1_2PKdS0_S0_PdPKiiS3_S3_ii:
.text._Z11ccc_loop1_2PKdS0_S0_PdPKiiS3_S3_ii:
        /* <DEDUP_REMOVED lines=9> */
[----:B------:R-:W1:Y:S01]  /*0090*/  LDCU.64 UR4, c[0x0][0x358] ;  /* 0x00006b00ff0477ac */ /* 0x000e620008000a00 */
[----:B0-----:R-:W-:-:S05]  /*00a0*/  IMAD.WIDE R2, R0, 0x4, R2 ;  /* 0x0000000400027825 */ /* 0x001fca00078e0202 */
[----:B-1----:R-:W2:Y:S04]  /*00b0*/  LDG.E.CONSTANT R4, desc[UR4][R2.64] ;  /* 0x0000000402047981 */ /* 0x002ea8000c1e9900 */
[----:B------:R-:W2:Y:S01]  /*00c0*/  LDG.E.CONSTANT R5, desc[UR4][R2.64+0x4] ;  /* 0x0000040402057981 */ /* 0x000ea2000c1e9900 */
[----:B------:R-:W-:Y:S01]  /*00d0*/  BSSY.RECONVERGENT B0, `(.L_x_175) ;  /* 0x0000095000007945 */ /* 0x000fe20003800200 */
[----:B------:R-:W-:Y:S02]  /*00e0*/  CS2R R26, SRZ ;  /* 0x00000000001a7805 */ /* 0x000fe4000001ff00 */
[----:B--2---:R-:W-:-:S13]  /*00f0*/  ISETP.GE.AND P0, PT, R4, R5, PT ;  /* 0x000000050400720c */ /* 0x004fda0003f06270 */
[----:B------:R-:W-:Y:S05]  /*0100*/  @P0 BRA `(.L_x_176) ;  /* 0x0000000800440947 */ /* 0x000fea0003800000 */
[----:B------:R-:W-:Y:S01]  /*0110*/  IMAD.MOV.U32 R2, RZ, RZ, R4 ;  /* 0x000000ffff027224 */ /* 0x000fe200078e0004 */
[----:B------:R-:W-:Y:S01]  /*0120*/  BSSY.RECONVERGENT B1, `(.L_x_177) ;  /* 0x0000046000017945 */ /* 0x000fe20003800200 */
[----:B------:R-:W-:-:S03]  /*0130*/  CS2R R26, SRZ ;  /* 0x00000000001a7805 */ /* 0x000fc6000001ff00 */
[----:B------:R-:W-:-:S05]  /*0140*/  VIADDMNMX R5, R2, 0x1, R5, !PT ;  /* 0x0000000102057846 */ /* 0x000fca0007800105 */
[----:B------:R-:W-:Y:S02]  /*0150*/  IMAD.IADD R28, R5, 0x1, -R2 ;  /* 0x00000001051c7824 */ /* 0x000fe400078e0a02 */
[----:B------:R-:W-:-:S03]  /*0160*/  IMAD.IADD R5, R2, 0x1, -R5 ;  /* 0x0000000102057824 */ /* 0x000fc600078e0a05 */
[----:B------:R-:W-:Y:S02]  /*0170*/  LOP3.LUT R4, R28, 0xf, RZ, 0xc0, !PT ;  /* 0x0000000f1c047812 */ /* 0x000fe400078ec0ff */
[----:B------:R-:W-:Y:S02]  /*0180*/  ISETP.GT.U32.AND P0, PT, R5, -0x10, PT ;  /* 0xfffffff00500780c */ /* 0x000fe40003f04070 */
[----:B------:R-:W-:-:S11]  /*0190*/  ISETP.NE.AND P1, PT, R4, RZ, PT ;  /* 0x000000ff0400720c */ /* 0x000fd60003f25270 */
[----:B------:R-:W-:Y:S05]  /*01a0*/  @P0 BRA `(.L_x_178) ;  /* 0x0000000000f40947 */ /* 0x000fea0003800000 */
[----:B------:R-:W0:Y:S01]  /*01b0*/  LDC.64 R6, c[0x0][0x388] ;  /* 0x0000e200ff067b82 */ /* 0x000e220000000a00 */
[----:B------:R-:W-:Y:S02]  /*01c0*/  LOP3.LUT R3, R28, 0xfffffff0, RZ, 0xc0, !PT ;  /* 0xfffffff01c037812 */ /* 0x000fe400078ec0ff */
[----:B------:R-:W-:-:S03]  /*01d0*/  CS2R R26, SRZ ;  /* 0x00000000001a7805 */ /* 0x000fc6000001ff00 */
[----:B------:R-:W-:Y:S01]  /*01e0*/  IMAD.MOV R3, RZ, RZ, -R3 ;  /* 0x000000ffff037224 */ /* 0x000fe200078e0a03 */
[----:B0-----:R-:W-:-:S05]  /*01f0*/  IADD3 R6, P0, PT, R6, 0x40, RZ ;  /* 0x0000004006067810 */ /* 0x001fca0007f1e0ff */
[----:B------:R-:W-:-:S08]  /*0200*/  IMAD.X R7, RZ, RZ, R7, P0 ;  /* 0x000000ffff077224 */ /* 0x000fd000000e0607 */
.L_x_179:
[----:B------:R-:W0:Y:S01]  /*0210*/  LDC.64 R8, c[0x0][0x380] ;  /* 0x0000e000ff087b82 */ /* 0x000e220000000a00 */
[----:B------:R-:W-:-:S05]  /*0220*/  IMAD.WIDE R10, R2, 0x8, R6 ;  /* 0x00000008020a7825 */ /* 0x000fca00078e0206 */
[----:B------:R-:W2:Y:S04]  /*0230*/  LDG.E.64.CONSTANT R16, desc[UR4][R10.64+-0x40] ;  /* 0xffffc0040a107981 */ /* 0x000ea8000c1e9b00 */
[----:B------:R-:W3:Y:S04]  /*0240*/  LDG.E.64.CONSTANT R22, desc[UR4][R10.64+-0x38] ;  /* 0xffffc8040a167981 */ /* 0x000ee8000c1e9b00 */
[----:B------:R-:W4:Y:S04]  /*0250*/  LDG.E.64.CONSTANT R20, desc[UR4][R10.64+-0x30] ;  /* 0xffffd0040a147981 */ /* 0x000f28000c1e9b00 */
[----:B------:R-:W5:Y:S01]  /*0260*/  LDG.E.64.CONSTANT R24, desc[UR4][R10.64+-0x20] ;  /* 0xffffe0040a187981 */ /* 0x000f62000c1e9b00 */
[----:B0-----:R-:W-:-:S05]  /*0270*/  IMAD.WIDE R8, R2, 0x8, R8 ;  /* 0x0000000802087825 */ /* 0x001fca00078e0208 */
[----:B------:R-:W2:Y:S04]  /*0280*/  LDG.E.64.CONSTANT R18, desc[UR4][R8.64] ;  /* 0x0000000408127981 */ /* 0x000ea8000c1e9b00 */
[----:B------:R-:W3:Y:S04]  /*0290*/  LDG.E.64.CONSTANT R14, desc[UR4][R8.64+0x8] ;  /* 0x00000804080e7981 */ /* 0x000ee8000c1e9b00 */
[----:B------:R-:W4:Y:S01]  /*02a0*/  LDG.E.64.CONSTANT R12, desc[UR4][R8.64+0x10] ;  /* 0x00001004080c7981 */ /* 0x000f22000c1e9b00 */
[----:B--2---:R-:W-:-:S03]  /*02b0*/  DFMA R26, R18, R16, R26 ;  /* 0x00000010121a722b */ /* 0x004fc6000000001a */
[----:B------:R-:W2:Y:S04]  /*02c0*/  LDG.E.64.CONSTANT R16, desc[UR4][R10.64+-0x28] ;  /* 0xffffd8040a107981 */ /* 0x000ea8000c1e9b00 */
[----:B------:R-:W2:Y:S01]  /*02d0*/  LDG.E.64.CONSTANT R18, desc[UR4][R8.64+0x18] ;  /* 0x0000180408127981 */ /* 0x000ea2000c1e9b00 */
[----:B---3--:R-:W-:-:S03]  /*02e0*/  DFMA R22, R14, R22, R26 ;  /* 0x000000160e16722b */ /* 0x008fc6000000001a */
[----:B------:R-:W5:Y:S04]  /*02f0*/  LDG.E.64.CONSTANT R14, desc[UR4][R8.64+0x20] ;  /* 0x00002004080e7981 */ /* 0x000f68000c1e9b00 */
[----:B------:R-:W3:Y:S01]  /*0300*/  LDG.E.64.CONSTANT R26, desc[UR4][R10.64+0x38] ;  /* 0x000038040a1a7981 */ /* 0x000ee2000c1e9b00 */
[----:B----4-:R-:W-:-:S03]  /*0310*/  DFMA R20, R12, R20, R22 ;  /* 0x000000140c14722b */ /* 0x010fc60000000016 */
[----:B------:R-:W4:Y:S04]  /*0320*/  LDG.E.64.CONSTANT R22, desc[UR4][R10.64+-0x18] ;  /* 0xffffe8040a167981 */ /* 0x000f28000c1e9b00 */
[----:B------:R-:W4:Y:S01]  /*0330*/  LDG.E.64.CONSTANT R12, desc[UR4][R8.64+0x28] ;  /* 0x00002804080c7981 */ /* 0x000f22000c1e9b00 */
[----:B--2---:R-:W-:-:S03]  /*0340*/  DFMA R16, R18, R16, R20 ;  /* 0x000000101210722b */ /* 0x004fc60000000014 */
[----:B------:R-:W2:Y:S04]  /*0350*/  LDG.E.64.CONSTANT R18, desc[UR4][R10.64+-0x10] ;  /* 0xfffff0040a127981 */ /* 0x000ea8000c1e9b00 */
[----:B------:R-:W2:Y:S01]  /*0360*/  LDG.E.64.CONSTANT R20, desc[UR4][R8.64+0x30] ;  /* 0x0000300408147981 */ /* 0x000ea2000c1e9b00 */
[----:B-----5:R-:W-:-:S03]  /*0370*/  DFMA R24, R14, R24, R16 ;  /* 0x000000180e18722b */ /* 0x020fc60000000010 */
[----:B------:R-:W5:Y:S04]  /*0380*/  LDG.E.64.CONSTANT R14, desc[UR4][R10.64+-0x8] ;  /* 0xfffff8040a0e7981 */ /* 0x000f68000c1e9b00 */
[----:B------:R-:W5:Y:S01]  /*0390*/  LDG.E.64.CONSTANT R16, desc[UR4][R8.64+0x38] ;  /* 0x0000380408107981 */ /* 0x000f62000c1e9b00 */
        /* <DEDUP_REMOVED lines=20> */
[----:B------:R-:W4:Y:S04]  /*04e0*/  LDG.E.64.CONSTANT R14, desc[UR4][R8.64+0x70] ;  /* 0x00007004080e7981 */ /* 0x000f28000c1e9b00 */
[----:B------:R-:W3:Y:S01]  /*04f0*/  LDG.E.64.CONSTANT R8, desc[UR4][R8.64+0x78] ;  /* 0x0000780408087981 */ /* 0x000ee2000c1e9b00 */
[----:B------:R-:W-:-:S05]  /*0500*/  VIADD R3, R3, 0x10 ;  /* 0x0000001003037836 */ /* 0x000fca0000000000 */
[----:B------:R-:W-:Y:S01]  /*0510*/  ISETP.NE.AND P0, PT, R3, RZ, PT ;  /* 0x000000ff0300720c */ /* 0x000fe20003f05270 */
[----:B------:R-:W-:Y:S01]  /*0520*/  VIADD R2, R2, 0x10 ;  /* 0x0000001002027836 */ /* 0x000fe20000000000 */
[----:B--2---:R-:W-:-:S08]  /*0530*/  DFMA R12, R22, R24, R12 ;  /* 0x00000018160c722b */ /* 0x004fd0000000000c */
[----:B-----5:R-:W-:-:S08]  /*0540*/  DFMA R12, R18, R20, R12 ;  /* 0x00000014120c722b */ /* 0x020fd0000000000c */
[----:B----4-:R-:W-:-:S08]  /*0550*/  DFMA R12, R14, R16, R12 ;  /* 0x000000100e0c722b */ /* 0x010fd0000000000c */
[----:B---3--:R-:W-:Y:S01]  /*0560*/  DFMA R26, R8, R26, R12 ;  /* 0x0000001a081a722b */ /* 0x008fe2000000000c */
[----:B------:R-:W-:Y:S10]  /*0570*/  @P0 BRA `(.L_x_179) ;  /* 0xfffffffc00240947 */ /* 0x000ff4000383ffff */
.L_x_178:
[----:B------:R-:W-:Y:S05]  /*0580*/  BSYNC.RECONVERGENT B1 ;  /* 0x0000000000017941 */ /* 0x000fea0003800200 */
.L_x_177:
[----:B------:R-:W-:Y:S05]  /*0590*/  @!P1 BRA `(.L_x_176) ;  /* 0x0000000400209947 */ /* 0x000fea0003800000 */
[----:B------:R-:W-:Y:S01]  /*05a0*/  ISETP.GE.U32.AND P0, PT, R4, 0x8, PT ;  /* 0x000000080400780c */ /* 0x000fe20003f06070 */
[----:B------:R-:W-:Y:S01]  /*05b0*/  BSSY.RECONVERGENT B1, `(.L_x_180) ;  /* 0x0000021000017945 */ /* 0x000fe20003800200 */
[----:B------:R-:W-:-:S04]  /*05c0*/  LOP3.LUT R3, R28, 0x7, RZ, 0xc0, !PT ;  /* 0x000000071c037812 */ /* 0x000fc800078ec0ff */
[----:B------:R-:W-:-:S07]  /*05d0*/  ISETP.NE.AND P1, PT, R3, RZ, PT ;  /* 0x000000ff0300720c */ /* 0x000fce0003f25270 */
[----:B------:R-:W-:Y:S06]  /*05e0*/  @!P0 BRA `(.L_x_181) ;  /* 0x0000000000748947 */ /* 0x000fec0003800000 */
[----:B------:R-:W0:Y:S08]  /*05f0*/  LDC.64 R4, c[0x0][0x380] ;  /* 0x0000e000ff047b82 */ /* 0x000e300000000a00 */
[----:B------:R-:W1:Y:S01]  /*0600*/  LDC.64 R24, c[0x0][0x388] ;  /* 0x0000e200ff187b82 */ /* 0x000e620000000a00 */
[----:B0-----:R-:W-:-:S05]  /*0610*/  IMAD.WIDE R4, R2, 0x8, R4 ;  /* 0x0000000802047825 */ /* 0x001fca00078e0204 */
[----:B------:R-:W2:Y:S01]  /*0620*/  LDG.E.64.CONSTANT R12, desc[UR4][R4.64] ;  /* 0x00000004040c7981 */ /* 0x000ea2000c1e9b00 */
[----:B-1----:R-:W-:-:S03]  /*0630*/  IMAD.WIDE R24, R2, 0x8, R24 ;  /* 0x0000000802187825 */ /* 0x002fc600078e0218 */
[----:B------:R-:W3:Y:S04]  /*0640*/  LDG.E.64.CONSTANT R10, desc[UR4][R4.64+0x8] ;  /* 0x00000804040a7981 */ /* 0x000ee8000c1e9b00 */
[----:B------:R-:W2:Y:S04]  /*0650*/  LDG.E.64.CONSTANT R14, desc[UR4][R24.64] ;  /* 0x00000004180e7981 */ /* 0x000ea8000c1e9b00 */
[----:B------:R-:W3:Y:S04]  /*0660*/  LDG.E.64.CONSTANT R8, desc[UR4][R24.64+0x8] ;  /* 0x0000080418087981 */ /* 0x000ee8000c1e9b00 */
[----:B------:R-:W4:Y:S04]  /*0670*/  LDG.E.64.CONSTANT R6, desc[UR4][R4.64+0x10] ;  /* 0x0000100404067981 */ /* 0x000f28000c1e9b00 */
[----:B------:R-:W4:Y:S04]  /*0680*/  LDG.E.64.CONSTANT R22, desc[UR4][R24.64+0x10] ;  /* 0x0000100418167981 */ /* 0x000f28000c1e9b00 */
[----:B------:R-:W5:Y:S04]  /*0690*/  LDG.E.64.CONSTANT R18, desc[UR4][R4.64+0x18] ;  /* 0x0000180404127981 */ /* 0x000f68000c1e9b00 */
[----:B------:R-:W5:Y:S04]  /*06a0*/  LDG.E.64.CONSTANT R20, desc[UR4][R24.64+0x18] ;  /* 0x0000180418147981 */ /* 0x000f68000c1e9b00 */
[----:B------:R-:W5:Y:S01]  /*06b0*/  LDG.E.64.CONSTANT R16, desc[UR4][R24.64+0x20] ;  /* 0x0000200418107981 */ /* 0x000f62000c1e9b00 */
[----:B--2---:R-:W-:-:S03]  /*06c0*/  DFMA R12, R12, R14, R26 ;  /* 0x0000000e0c0c722b */ /* 0x004fc6000000001a */
[----:B------:R-:W2:Y:S04]  /*06d0*/  LDG.E.64.CONSTANT R14, desc[UR4][R4.64+0x20] ;  /* 0x00002004040e7981 */ /* 0x000ea8000c1e9b00 */
[----:B------:R-:W2:Y:S01]  /*06e0*/  LDG.E.64.CONSTANT R26, desc[UR4][R24.64+0x38] ;  /* 0x00003804181a7981 */ /* 0x000ea2000c1e9b00 */
[----:B---3--:R-:W-:-:S03]  /*06f0*/  DFMA R8, R10, R8, R12 ;  /* 0x000000080a08722b */ /* 0x008fc6000000000c */
[----:B------:R-:W3:Y:S04]  /*0700*/  LDG.E.64.CONSTANT R10, desc[UR4][R4.64+0x28] ;  /* 0x00002804040a7981 */ /* 0x000ee8000c1e9b00 */
[----:B------:R-:W3:Y:S01]  /*0710*/  LDG.E.64.CONSTANT R12, desc[UR4][R24.64+0x28] ;  /* 0x00002804180c7981 */ /* 0x000ee2000c1e9b00 */
[----:B----4-:R-:W-:-:S03]  /*0720*/  DFMA R22, R6, R22, R8 ;  /* 0x000000160616722b */ /* 0x010fc60000000008 */
[----:B------:R-:W4:Y:S04]  /*0730*/  LDG.E.64.CONSTANT R6, desc[UR4][R4.64+0x30] ;  /* 0x0000300404067981 */ /* 0x000f28000c1e9b00 */
[----:B------:R-:W4:Y:S04]  /*0740*/  LDG.E.64.CONSTANT R8, desc[UR4][R24.64+0x30] ;  /* 0x0000300418087981 */ /* 0x000f28000c1e9b00 */
[----:B------:R-:W4:Y:S01]  /*0750*/  LDG.E.64.CONSTANT R4, desc[UR4][R4.64+0x38] ;  /* 0x0000380404047981 */ /* 0x000f22000c1e9b00 */
[----:B-----5:R-:W-:Y:S01]  /*0760*/  DFMA R18, R18, R20, R22 ;  /* 0x000000141212722b */ /* 0x020fe20000000016 */
[----:B------:R-:W-:-:S07]  /*0770*/  VIADD R2, R2, 0x8 ;  /* 0x0000000802027836 */ /* 0x000fce0000000000 */
[----:B--2---:R-:W-:-:S08]  /*0780*/  DFMA R14, R14, R16, R18 ;  /* 0x000000100e0e722b */ /* 0x004fd00000000012 */
[----:B---3--:R-:W-:-:S08]  /*0790*/  DFMA R10, R10, R12, R14 ;  /* 0x0000000c0a0a722b */ /* 0x008fd0000000000e */
[----:B----4-:R-:W-:-:S08]  /*07a0*/  DFMA R6, R6, R8, R10 ;  /* 0x000000080606722b */ /* 0x010fd0000000000a */
[----:B------:R-:W-:-:S11]  /*07b0*/  DFMA R26, R4, R26, R6 ;  /* 0x0000001a041a722b */ /* 0x000fd60000000006 */
.L_x_181:
[----:B------:R-:W-:Y:S05]  /*07c0*/  BSYNC.RECONVERGENT B1 ;  /* 0x0000000000017941 */ /* 0x000fea0003800200 */
.L_x_180:
        /* <DEDUP_REMOVED lines=17> */
[----:B------:R-:W5:Y:S01]  /*08e0*/  LDG.E.64.CONSTANT R14, desc[UR4][R20.64+0x18] ;  /* 0x00001804140e7981 */ /* 0x000f62000c1e9b00 */
[----:B------:R-:W-:Y:S01]  /*08f0*/  VIADD R2, R2, 0x4 ;  /* 0x0000000402027836 */ /* 0x000fe20000000000 */
[----:B--2---:R-:W-:-:S08]  /*0900*/  DFMA R18, R18, R22, R26 ;  /* 0x000000161212722b */ /* 0x004fd0000000001a */
[----:B---3--:R-:W-:-:S08]  /*0910*/  DFMA R8, R8, R10, R18 ;  /* 0x0000000a0808722b */ /* 0x008fd00000000012 */
[----:B----4-:R-:W-:-:S08]  /*0920*/  DFMA R4, R4, R6, R8 ;  /* 0x000000060404722b */ /* 0x010fd00000000008 */
[----:B-----5:R-:W-:-:S11]  /*0930*/  DFMA R26, R12, R14, R4 ;  /* 0x0000000e0c1a722b */ /* 0x020fd60000000004 */
.L_x_183:
[----:B------:R-:W-:Y:S05]  /*0940*/  BSYNC.RECONVERGENT B1 ;  /* 0x0000000000017941 */ /* 0x000fea0003800200 */
.L_x_182:
[----:B------:R-:W-:Y:S05]  /*0950*/  @!P1 BRA `(.L_x_176) ;  /* 0x0000000000309947 */ /* 0x000fea0003800000 */
[----:B------:R-:W0:Y:S01]  /*0960*/  LDC.64 R8, c[0x0][0x380] ;  /* 0x0000e000ff087b82 */ /* 0x000e220000000a00 */
[----:B------:R-:W-:-:S07]  /*0970*/  IMAD.MOV R28, RZ, RZ, -R28 ;  /* 0x000000ffff1c7224 */ /* 0x000fce00078e0a1c */
[----:B------:R-:W1:Y:S02]  /*0980*/  LDC.64 R6, c[0x0][0x388] ;  /* 0x0000e200ff067b82 */ /* 0x000e640000000a00 */
.L_x_184:
[----:B-1----:R-:W-:-:S04]  /*0990*/  IMAD.WIDE R4, R2, 0x8, R6 ;  /* 0x0000000802047825 */ /* 0x002fc800078e0206 */
[----:B0-----:R-:W-:Y:S02]  /*09a0*/  IMAD.WIDE R10, R2, 0x8, R8 ;  /* 0x00000008020a7825 */ /* 0x001fe400078e0208 */
[----:B------:R-:W2:Y:S04]  /*09b0*/  LDG.E.64.CONSTANT R4, desc[UR4][R4.64] ;  /* 0x0000000404047981 */ /* 0x000ea8000c1e9b00 */
[----:B------:R-:W2:Y:S01]  /*09c0*/  LDG.E.64.CONSTANT R10, desc[UR4][R10.64] ;  /* 0x000000040a0a7981 */ /* 0x000ea2000c1e9b00 */
[----:B------:R-:W-:Y:S02]  /*09d0*/  VIADD R28, R28, 0x1 ;  /* 0x000000011c1c7836 */ /* 0x000fe40000000000 */
[----:B------:R-:W-:-:S03]  /*09e0*/  VIADD R2, R2, 0x1 ;  /* 0x0000000102027836 */ /* 0x000fc60000000000 */
[----:B------:R-:W-:Y:S01]  /*09f0*/  ISETP.NE.AND P0, PT, R28, RZ, PT ;  /* 0x000000ff1c00720c */ /* 0x000fe20003f05270 */
[----:B--2---:R-:W-:-:S12]  /*0a00*/  DFMA R26, R10, R4, R26 ;  /* 0x000000040a1a722b */ /* 0x004fd8000000001a */
[----:B------:R-:W-:Y:S05]  /*0a10*/  @P0 BRA `(.L_x_184) ;  /* 0xfffffffc00dc0947 */ /* 0x000fea000383ffff */
.L_x_176:
[----:B------:R-:W-:Y:S05]  /*0a20*/  BSYNC.RECONVERGENT B0 ;  /* 0x0000000000007941 */ /* 0x000fea0003800200 */
.L_x_175:
[----:B------:R-:W0:Y:S01]  /*0a30*/  LDC.64 R4, c[0x0][0x3b8] ;  /* 0x0000ee00ff047b82 */ /* 0x000e220000000a00 */
[----:B------:R-:W1:Y:S07]  /*0a40*/  LDCU UR6, c[0x0][0x3c0] ;  /* 0x00007800ff0677ac */ /* 0x000e6e0008000800 */
[----:B------:R-:W2:Y:S08]  /*0a50*/  LDC.64 R2, c[0x0][0x3b0] ;  /* 0x0000ec00ff027b82 */ /* 0x000eb00000000a00 */
[----:B------:R-:W3:Y:S01]  /*0a60*/  LDC.64 R6, c[0x0][0x390] ;  /* 0x0000e400ff067b82 */ /* 0x000ee20000000a00 */
[----:B0-----:R-:W-:-:S06]  /*0a70*/  IMAD.WIDE R4, R0, 0x4, R4 ;  /* 0x0000000400047825 */ /* 0x001fcc00078e0204 */
[----:B------:R-:W1:Y:S01]  /*0a80*/  LDG.E.CONSTANT R5, desc[UR4][R4.64] ;  /* 0x0000000404057981 */ /* 0x000e62000c1e9900 */
[----:B--2---:R-:W-:-:S05]  /*0a90*/  IMAD.WIDE R2, R0, 0x4, R2 ;  /* 0x0000000400027825 */ /* 0x004fca00078e0202 */
[----:B------:R-:W1:Y:S02]  /*0aa0*/  LDG.E.CONSTANT R0, desc[UR4][R2.64] ;  /* 0x0000000402007981 */ /* 0x000e64000c1e9900 */
[----:B-1----:R-:W-:-:S04]  /*0ab0*/  IMAD R0, R5, UR6, R0 ;  /* 0x0000000605007c24 */ /* 0x002fc8000f8e0200 */
[----:B---3--:R-:W-:-:S06]  /*0ac0*/  IMAD.WIDE R6, R0, 0x8, R6 ;  /* 0x0000000800067825 */ /* 0x008fcc00078e0206 */
[----:B------:R-:W2:Y:S01]  /*0ad0*/  LDG.E.64.CONSTANT R6, desc[UR4][R6.64] ;  /* 0x0000000406067981 */ /* 0x000ea2000c1e9b00 */
[----:B------:R-:W-:Y:S01]  /*0ae0*/  IMAD.MOV.U32 R8, RZ, RZ, 0x1 ;  /* 0x00000001ff087424 */ /* 0x000fe200078e00ff */
[----:B------:R-:W-:Y:S01]  /*0af0*/  FSETP.GEU.AND P1, PT, |R27|, 6.5827683646048100446e-37, PT ;  /* 0x036000001b00780b */ /* 0x000fe20003f2e200 */
[----:B------:R-:W-:Y:S01]  /*0b00*/  BSSY.RECONVERGENT B0, `(.L_x_185) ;  /* 0x0000011000007945 */ /* 0x000fe20003800200 */
[----:B--2---:R-:W0:Y:S03]  /*0b10*/  MUFU.RCP64H R9, R7 ;  /* 0x0000000700097308 */ /* 0x004e260000001800 */
        /* <DEDUP_REMOVED lines=14> */
[----:B------:R-:W-:Y:S05]  /*0c00*/  CALL.REL.NOINC `($__internal_2_$__cuda_sm20_div_rn_f64_full) ;  /* 0x0000000000147944 */ /* 0x000fea0003c00000 */
.L_x_186:
[----:B------:R-:W-:Y:S05]  /*0c10*/  BSYNC.RECONVERGENT B0 ;  /* 0x0000000000007941 */ /* 0x000fea0003800200 */
.L_x_185:
[----:B------:R-:W0:Y:S02]  /*0c20*/  LDC.64 R4, c[0x0][0x398] ;  /* 0x0000e600ff047b82 */ /* 0x000e240000000a00 */
[----:B0-----:R-:W-:-:S05]  /*0c30*/  IMAD.WIDE R4, R0, 0x8, R4 ;  /* 0x0000000800047825 */ /* 0x001fca00078e0204 */
[----:B------:R-:W-:Y:S01]  /*0c40*/  STG.E.64 desc[UR4][R4.64], R2 ;  /* 0x0000000204007986 */ /* 0x000fe2000c101b04 */
[----:B------:R-:W-:Y:S05]  /*0c50*/  EXIT ;  /* 0x000000000000794d */ /* 0x000fea0003800000 */
        .weak           $__internal_2_$__cuda_sm20_div_rn_f64_full
        .type           $__internal_2_$__cuda_sm20_div_rn_f64_full,@function
        .size           $__internal_2_$__cuda_sm20_div_rn_f64_full,(.L_x_203 - $__internal_2_$__cuda_sm20_div_rn_f64_full)
$__internal_2_$__cuda_sm20_div_rn_f64_full:
        /* <DEDUP_REMOVED lines=59> */
[----:B------:R-:W-:-:S06]  /*1010*/  IMAD.MOV.U32 R2, RZ, RZ, RZ ;  /* 0x000000ffff027224 */ /* 0x000fcc00078e00ff */
[----:B------:R-:W-:-:S03]  /*1020*/  DFMA R2, R12, -R2, R14 ;  /* 0x800000020c02722b */ /* 0x000fc6000000000e */
[----:B------:R-:W-:-:S03]  /*1030*/  LOP3.LUT R7, R5, R7, RZ, 0x3c, !PT ;  /* 0x0000000705077212 */ /* 0x000fc600078e3cff */
[----:B------:R-:W-:-:S04]  /*1040*/  IADD3 R2, PT, PT, -R11, -0x43300000, RZ ;  /* 0xbcd000000b027810 */ /* 0x000fc80007ffe1ff */
[----:B------:R-:W-:-:S04]  /*1050*/  FSETP.NEU.AND P0, PT, |R3|, R2, PT ;  /* 0x000000020300720b */ /* 0x000fc80003f0d200 */
[----:B------:R-:W-:Y:S02]  /*1060*/  FSEL R12, R4, R12, !P0 ;  /* 0x0000000c040c7208 */ /* 0x000fe40004000000 */
[----:B------:R-:W-:Y:S01]  /*1070*/  FSEL R13, R7, R13, !P0 ;  /* 0x0000000d070d7208 */ /* 0x000fe20004000000 */
[----:B------:R-:W-:Y:S06]  /*1080*/  BRA `(.L_x_189) ;  /* 0x0000000000547947 */ /* 0x000fec0003800000 */
.L_x_188:
        /* <DEDUP_REMOVED lines=16> */
.L_x_191:
[----:B------:R-:W-:Y:S01]  /*1190*/  LOP3.LUT R13, R7, 0x80000, RZ, 0xfc, !PT ;  /* 0x00080000070d7812 */ /* 0x000fe200078efcff */
[----:B------:R-:W-:Y:S01]  /*11a0*/  IMAD.MOV.U32 R12, RZ, RZ, R6 ;  /* 0x000000ffff0c7224 */ /* 0x000fe200078e0006 */
[----:B------:R-:W-:Y:S06]  /*11b0*/  BRA `(.L_x_189) ;  /* 0x0000000000087947 */ /* 0x000fec0003800000 */
.L_x_190:
[----:B------:R-:W-:Y:S01]  /*11c0*/  LOP3.LUT R13, R5, 0x80000, RZ, 0xfc, !PT ;  /* 0x00080000050d7812 */ /* 0x000fe200078efcff */
[----:B------:R-:W-:-:S07]  /*11d0*/  IMAD.MOV.U32 R12, RZ, RZ, R4 ;  /* 0x000000ffff0c7224 */ /* 0x000fce00078e0004 */
.L_x_189:
[----:B------:R-:W-:Y:S05]  /*11e0*/  BSYNC.RECONVERGENT B1 ;  /* 0x0000000000017941 */ /* 0x000fea0003800200 */
.L_x_187:
[----:B------:R-:W-:Y:S02]  /*11f0*/  IMAD.MOV.U32 R11, RZ, RZ, 0x0 ;  /* 0x00000000ff0b7424 */ /* 0x000fe400078e00ff */
[----:B------:R-:W-:Y:S02]  /*1200*/  IMAD.MOV.U32 R2, RZ, RZ, R12 ;  /* 0x000000ffff027224 */ /* 0x000fe400078e000c */
[----:B------:R-:W-:Y:S01]  /*1210*/  IMAD.MOV.U32 R3, RZ, RZ, R13 ;  /* 0x000000ffff037224 */ /* 0x000fe200078e000d */
[----:B------:R-:W-:Y:S06]  /*1220*/  RET.REL.NODEC R10 `(_Z11ccc_loop1_2PKdS0_S0_PdPKiiS3_S3_ii) ;  /* 0xffffffec0a747950 */ /* 0x000fec0003c3ffff */
.L_x_192:
        /* <DEDUP_REMOVED lines=13> */
.L_x_203:


//--------------------- .text._Z9ccc_loop1PKiS0_PKdS2_S2_S2_PdiiPi --------------------------
	.section	.text._Z9ccc_loop1PKiS0_PKdS2_S2_S2_PdiiPi,"ax",@progbits
	.align	128
        .global         _Z9ccc_loop1PKiS0_PKdS2_S2_S2_PdiiPi
        .type           _Z9ccc_loop1PKiS0_PKdS2_S2_S2_PdiiPi,@function
        .size           _Z9ccc_loop1PKiS0_PKdS2_S2_S2_PdiiPi,(.L_x_204 - _Z9ccc_loop1PKiS0_PKdS2_S2_S2_PdiiPi)
        .other          _Z9ccc_loop1PKiS0_PKdS2_S2_S2_PdiiPi,@"STO_CUDA_ENTRY STV_DEFAULT"
_Z9ccc_loop1PKiS0_PKdS2_S2_S2_PdiiPi:
.text._Z9ccc_loop1PKiS0_PKdS2_S2_S2_PdiiPi:
        /* <DEDUP_REMOVED lines=15> */
[----:B------:R-:W-:-:S06]  /*00f0*/  IMAD R0, R3, UR6, R0 ;  /* 0x0000000603007c24 */ /* 0x000fcc000f8e0200 */
[----:B------:R-:W2:Y:S01]  /*0100*/  LDC.64 R6, c[0x0][0x390] ;  /* 0x0000e400ff067b82 */ /* 0x000ea20000000a00 */
[----:B0-----:R-:W-:-:S06]  /*0110*/  IMAD.WIDE R4, R0, 0x8, R4 ;  /* 0x0000000800047825 */ /* 0x001fcc00078e0204 */
[----:B-1----:R-:W3:Y:S01]  /*0120*/  LDG.E.64.CONSTANT R4, desc[UR4][R4.64] ;  /* 0x0000000404047981 */ /* 0x002ee2000c1e9b00 */
[----:B--2---:R-:W-:-:S06]  /*0130*/  IMAD.WIDE R6, R0, 0x8, R6 ;  /* 0x0000000800067825 */ /* 0x004fcc00078e0206 */
[----:B------:R-:W2:Y:S01]  /*0140*/  LDG.E.64.CONSTANT R6, desc[UR4][R6.64] ;  /* 0x0000000406067981 */ /* 0x000ea2000c1e9b00 */
[----:B------:R-:W-:Y:S01]  /*0150*/  IMAD.MOV.U32 R2, RZ, RZ, 0x1 ;  /* 0x00000001ff027424 */ /* 0x000fe200078e00ff */
[----:B------:R-:W-:Y:S01]  /*0160*/  BSSY.RECONVERGENT B0, `(.L_x_193) ;  /* 0x0000010000007945 */ /* 0x000fe20003800200 */
[----:B---3--:R-:W0:Y:S01]  /*0170*/  MUFU.RCP64H R3, R5 ;  /* 0x0000000500037308 */ /* 0x008e220000001800 */
[----:B--2---:R-:W-:-:S03]  /*0180*/  FSETP.GEU.AND P1, PT, |R7|, 6.5827683646048100446e-37, PT ;  /* 0x036000000700780b */ /* 0x004fc60003f2e200 */
        /* <DEDUP_REMOVED lines=11> */
[----:B------:R-:W-:-:S07]  /*0240*/  MOV R10, 0x260 ;  /* 0x00000260000a7802 */ /* 0x000fce0000000f00 */
[----:B------:R-:W-:Y:S05]  /*0250*/  CALL.REL.NOINC `($__internal_3_$__cuda_sm20_div_rn_f64_full) ;  /* 0x0000000000147944 */ /* 0x000fea0003c00000 */
.L_x_194:
[----:B------:R-:W-:Y:S05]  /*0260*/  BSYNC.RECONVERGENT B0 ;  /* 0x0000000000007941 */ /* 0x000fea0003800200 */
.L_x_193:
[----:B------:R-:W0:Y:S02]  /*0270*/  LDC.64 R4, c[0x0][0x3b0] ;  /* 0x0000ec00ff047b82 */ /* 0x000e240000000a00 */
[----:B0-----:R-:W-:-:S05]  /*0280*/  IMAD.WIDE R4, R0, 0x8, R4 ;  /* 0x0000000800047825 */ /* 0x001fca00078e0204 */
[----:B------:R-:W-:Y:S01]  /*0290*/  STG.E.64 desc[UR4][R4.64], R2 ;  /* 0x0000000204007986 */ /* 0x000fe2000c101b04 */
[----:B------:R-:W-:Y:S05]  /*02a0*/  EXIT ;  /* 0x000000000000794d */ /* 0x000fea0003800000 */
        .weak           $__internal_3_$__cuda_sm20_div_rn_f64_full
        .type           $__internal_3_$__cuda_sm20_div_rn_f64_full,@function
        .size           $__internal_3_$__cuda_sm20_div_rn_f64_full,(.L_x_204 - $__internal_3_$__cuda_sm20_div_rn_f64_full)
$__internal_3_$__cuda_sm20_div_rn_f64_full:
        /* <DEDUP_REMOVED lines=67> */
.L_x_196:
        /* <DEDUP_REMOVED lines=16> */
.L_x_199:
[----:B------:R-:W-:Y:S01]  /*07e0*/  LOP3.LUT R13, R5, 0x80000, RZ, 0xfc, !PT ;  /* 0x00080000050d7812 */ /* 0x000fe200078efcff */
[----:B------:R-:W-:Y:S01]  /*07f0*/  IMAD.MOV.U32 R12, RZ, RZ, R4 ;  /* 0x000000ffff0c7224 */ /* 0x000fe200078e0004 */
[----:B------:R-:W-:Y:S06]  /*0800*/  BRA `(.L_x_197) ;  /* 0x0000000000087947 */ /* 0x000fec0003800000 */
.L_x_198:
[----:B------:R-:W-:Y:S01]  /*0810*/  LOP3.LUT R13, R7, 0x80000, RZ, 0xfc, !PT ;  /* 0x00080000070d7812 */ /* 0x000fe200078efcff */
[----:B------:R-:W-:-:S07]  /*0820*/  IMAD.MOV.U32 R12, RZ, RZ, R6 ;  /* 0x000000ffff0c7224 */ /* 0x000fce00078e0006 */
.L_x_197:
[----:B------:R-:W-:Y:S05]  /*0830*/  BSYNC.RECONVERGENT B1 ;  /* 0x0000000000017941 */ /* 0x000fea0003800200 */
.L_x_195:
[----:B------:R-:W-:Y:S02]  /*0840*/  IMAD.MOV.U32 R11, RZ, RZ, 0x0 ;  /* 0x00000000ff0b7424 */ /* 0x000fe400078e00ff */
[----:B------:R-:W-:Y:S02]  /*0850*/  IMAD.MOV.U32 R2, RZ, RZ, R12 ;  /* 0x000000ffff027224 */ /* 0x000fe400078e000c */
[----:B------:R-:W-:Y:S01]  /*0860*/  IMAD.MOV.U32 R3, RZ, RZ, R13 ;  /* 0x000000ffff037224 */ /* 0x000fe200078e000d */
[----:B------:R-:W-:Y:S06]  /*0870*/  RET.REL.NODEC R10 `(_Z9ccc_loop1PKiS0_PKdS2_S2_S2_PdiiPi) ;  /* 0xfffffff40ae07950 */ /* 0x000fec0003c3ffff */
.L_x_200:
        /* <DEDUP_REMOVED lines=16> */
.L_x_204:


//--------------------- .nv.shared.reserved.0     --------------------------
	.section	.nv.shared.reserved.0,"aw",@nobits
	.weak		__nv_reservedSMEM_offset_0_alias
	.size		__nv_reservedSMEM_offset_0_alias, 0, 64
	.other		__nv_reservedSMEM_offset_0_alias,@"STO_CUDA_RESERVED_SHARED STV_DEFAULT"
__nv_reservedSMEM_offset_0_alias:
	.zero		0
	.zero		64


//--------------------- .nv.constant0._Z9ccc_loop3PKiS0_S0_PdS1_PKdS3_iiPi --------------------------
	.section	.nv.constant0._Z9ccc_loop3PKiS0_S0_PdS1_PKdS3_iiPi,"a",@progbits
	.sectionflags	@""
	.align	4
.nv.constant0._Z9ccc_loop3PKiS0_S0_PdS1_PKdS3_iiPi:
	.zero		968


//--------------------- .nv.constant0._Z11ccc_loop2_2PKiPKdS2_S2_S2_PdPii --------------------------
	.section	.nv.constant0._Z11ccc_loop2_2PKiPKdS2_S2_S2_PdPii,"a",@progbits
	.sectionflags	@""
	.align	4
.nv.constant0._Z11ccc_loop2_2PKiPKdS2_S2_S2_PdPii:
	.zero		956


//--------------------- .nv.constant0._Z9ccc_loop2PKiS0_S0_PKdS2_S2_S2_S2_S2_PdS3_iiPi --------------------------
	.section	.nv.constant0._Z9ccc_loop2PKiS0_S0_PKdS2_S2_S2_S2_S2_PdS3_iiPi,"a",@progbits
	.sectionflags	@""
	.align	4
.nv.constant0._Z9ccc_loop2PKiS0_S0_PKdS2_S2_S2_S2_S2_PdS3_iiPi:
	.zero		1000


//--------------------- .nv.constant0._Z11ccc_loop1_2PKdS0_S0_PdPKiiS3_S3_ii --------------------------
	.section	.nv.constant0._Z11ccc_loop1_2PKdS0_S0_PdPKiiS3_S3_ii,"a",@progbits
	.sectionflags	@""
	.align	4
.nv.constant0._Z11ccc_loop1_2PKdS0_S0_PdPKiiS3_S3_ii:
	.zero		968


//--------------------- .nv.constant0._Z9ccc_loop1PKiS0_PKdS2_S2_S2_PdiiPi --------------------------
	.section	.nv.constant0._Z9ccc_loop1PKiS0_PKdS2_S2_S2_PdiiPi,"a",@progbits
	.sectionflags	@""
	.align	4
.nv.constant0._Z9ccc_loop1PKiS0_PKdS2_S2_S2_PdiiPi:
	.zero		968


//--------------------- SYMBOLS --------------------------

	.type		.nv.reservedSmem.offset0,@object
	.size		.nv.reservedSmem.offset0,0x4
